//
// Generated by NVIDIA NVVM Compiler
//
// Compiler Build ID: CL-36424714
// Cuda compilation tools, release 13.0, V13.0.88
// Based on NVVM 20.0.0
//

.version 9.0
.target sm_100
.address_size 64

	// .globl	_Z27matMul2DCoarsenedVectorizedPfS_S_iiiff
// _ZZ27matMul2DCoarsenedVectorizedPfS_S_iiiffE2As has been demoted
// _ZZ27matMul2DCoarsenedVectorizedPfS_S_iiiffE2Bs has been demoted

.visible .entry _Z27matMul2DCoarsenedVectorizedPfS_S_iiiff(
	.param .u64 .ptr .align 1 _Z27matMul2DCoarsenedVectorizedPfS_S_iiiff_param_0,
	.param .u64 .ptr .align 1 _Z27matMul2DCoarsenedVectorizedPfS_S_iiiff_param_1,
	.param .u64 .ptr .align 1 _Z27matMul2DCoarsenedVectorizedPfS_S_iiiff_param_2,
	.param .u32 _Z27matMul2DCoarsenedVectorizedPfS_S_iiiff_param_3,
	.param .u32 _Z27matMul2DCoarsenedVectorizedPfS_S_iiiff_param_4,
	.param .u32 _Z27matMul2DCoarsenedVectorizedPfS_S_iiiff_param_5,
	.param .f32 _Z27matMul2DCoarsenedVectorizedPfS_S_iiiff_param_6,
	.param .f32 _Z27matMul2DCoarsenedVectorizedPfS_S_iiiff_param_7
)
{
	.reg .pred 	%p<108>;
	.reg .b32 	%r<176>;
	.reg .b32 	%f<332>;
	.reg .b64 	%rd<39>;
	// demoted variable
	.shared .align 4 .b8 _ZZ27matMul2DCoarsenedVectorizedPfS_S_iiiffE2As[1024];
	// demoted variable
	.shared .align 4 .b8 _ZZ27matMul2DCoarsenedVectorizedPfS_S_iiiffE2Bs[1024];
	ld.param.u64 	%rd12, [_Z27matMul2DCoarsenedVectorizedPfS_S_iiiff_param_0];
	ld.param.u64 	%rd13, [_Z27matMul2DCoarsenedVectorizedPfS_S_iiiff_param_1];
	ld.param.u64 	%rd14, [_Z27matMul2DCoarsenedVectorizedPfS_S_iiiff_param_2];
	ld.param.u32 	%r55, [_Z27matMul2DCoarsenedVectorizedPfS_S_iiiff_param_3];
	ld.param.u32 	%r56, [_Z27matMul2DCoarsenedVectorizedPfS_S_iiiff_param_4];
	ld.param.u32 	%r57, [_Z27matMul2DCoarsenedVectorizedPfS_S_iiiff_param_5];
	ld.param.f32 	%f131, [_Z27matMul2DCoarsenedVectorizedPfS_S_iiiff_param_6];
	ld.param.f32 	%f132, [_Z27matMul2DCoarsenedVectorizedPfS_S_iiiff_param_7];
	cvta.to.global.u64 	%rd1, %rd12;
	cvta.to.global.u64 	%rd2, %rd13;
	cvta.to.global.u64 	%rd3, %rd14;
	mov.u32 	%r1, %tid.x;
	mov.u32 	%r2, %tid.y;
	mov.u32 	%r58, %ntid.x;
	mad.lo.s32 	%r3, %r2, %r58, %r1;
	mov.u32 	%r59, %ntid.y;
	mul.lo.s32 	%r4, %r58, %r59;
	mov.u32 	%r60, %ctaid.x;
	mov.u32 	%r61, %ctaid.y;
	shl.b32 	%r5, %r61, 4;
	shl.b32 	%r6, %r60, 4;
	shl.b32 	%r7, %r2, 2;
	add.s32 	%r8, %r5, %r7;
	shl.b32 	%r9, %r1, 2;
	add.s32 	%r10, %r6, %r9;
	setp.lt.s32 	%p1, %r57, 1;
	mov.f32 	%f292, 0f00000000;
	mov.f32 	%f293, %f292;
	mov.f32 	%f294, %f292;
	mov.f32 	%f295, %f292;
	mov.f32 	%f296, %f292;
	mov.f32 	%f297, %f292;
	mov.f32 	%f298, %f292;
	mov.f32 	%f299, %f292;
	mov.f32 	%f300, %f292;
	mov.f32 	%f301, %f292;
	mov.f32 	%f302, %f292;
	mov.f32 	%f303, %f292;
	mov.f32 	%f304, %f292;
	mov.f32 	%f305, %f292;
	mov.f32 	%f306, %f292;
	mov.f32 	%f307, %f292;
	@%p1 bra 	$L__BB0_97;
	add.s32 	%r11, %r3, %r4;
	max.u32 	%r63, %r11, 64;
	setp.lt.u32 	%p2, %r11, 64;
	selp.u32 	%r64, 1, 0, %p2;
	add.s32 	%r65, %r11, %r64;
	sub.s32 	%r66, %r63, %r65;
	div.u32 	%r12, %r66, %r4;
	shr.u32 	%r13, %r3, 2;
	shl.b32 	%r14, %r3, 2;
	and.b32  	%r67, %r14, 12;
	add.s32 	%r15, %r67, %r6;
	shl.b32 	%r68, %r13, 6;
	mov.u32 	%r69, _ZZ27matMul2DCoarsenedVectorizedPfS_S_iiiffE2Bs;
	add.s32 	%r70, %r69, %r68;
	shl.b32 	%r71, %r3, 4;
	and.b32  	%r72, %r71, 48;
	add.s32 	%r16, %r70, %r72;
	mov.b32 	%r170, 0;
	mov.f32 	%f292, 0f00000000;
	add.s32 	%r95, %r15, 3;
	mov.f32 	%f319, %f292;
	mov.f32 	%f318, %f292;
	mov.f32 	%f317, %f292;
	mov.f32 	%f316, %f292;
	mov.f32 	%f323, %f292;
	mov.f32 	%f322, %f292;
	mov.f32 	%f321, %f292;
	mov.f32 	%f320, %f292;
$L__BB0_2:
	setp.gt.u32 	%p3, %r3, 63;
	shl.b32 	%r19, %r170, 4;
	mov.u32 	%r172, %r14;
	mov.u32 	%r173, %r3;
	@%p3 bra 	$L__BB0_62;
$L__BB0_3:
	shr.u32 	%r24, %r173, 2;
	and.b32  	%r25, %r172, 12;
	add.s32 	%r26, %r24, %r5;
	add.s32 	%r27, %r25, %r19;
	setp.lt.s32 	%p4, %r26, %r55;
	add.s32 	%r28, %r27, 3;
	setp.lt.s32 	%p5, %r28, %r57;
	and.pred  	%p6, %p4, %p5;
	@%p6 bra 	$L__BB0_4;
	bra.uni 	$L__BB0_22;
$L__BB0_4:
	mad.lo.s32 	%r84, %r26, %r57, %r27;
	mul.wide.u32 	%rd16, %r84, 4;
	add.s64 	%rd17, %rd1, %rd16;
	ld.global.v4.f32 	{%f139, %f140, %f141, %f142}, [%rd17];
	shl.b32 	%r85, %r25, 6;
	mov.u32 	%r86, _ZZ27matMul2DCoarsenedVectorizedPfS_S_iiiffE2As;
	add.s32 	%r87, %r86, %r85;
	shl.b32 	%r88, %r24, 2;
	add.s32 	%r89, %r87, %r88;
	st.shared.f32 	[%r89], %f139;
	st.shared.f32 	[%r89+64], %f140;
	st.shared.f32 	[%r89+128], %f141;
	st.shared.f32 	[%r89+192], %f142;
	bra.uni 	$L__BB0_34;
$L__BB0_5:
	selp.u32 	%r91, -1, 0, %p2;
	add.s32 	%r92, %r12, %r91;
	and.b32  	%r93, %r92, 1;
	setp.eq.b32 	%p21, %r93, 1;
	mov.u32 	%r171, %r3;
	@%p21 bra 	$L__BB0_19;
	setp.lt.s32 	%p22, %r95, %r56;
	add.s32 	%r20, %r13, %r19;
	setp.lt.s32 	%p23, %r20, %r57;
	and.pred  	%p24, %p23, %p22;
	@%p24 bra 	$L__BB0_18;
	setp.ge.s32 	%p25, %r20, %r57;
	setp.ge.s32 	%p26, %r15, %r56;
	mad.lo.s32 	%r96, %r20, %r56, %r15;
	mul.wide.s32 	%rd18, %r96, 4;
	add.s64 	%rd4, %rd2, %rd18;
	mov.f32 	%f291, 0f00000000;
	or.pred  	%p27, %p25, %p26;
	@%p27 bra 	$L__BB0_9;
	ld.global.f32 	%f291, [%rd4];
$L__BB0_9:
	add.s32 	%r97, %r15, 1;
	setp.lt.s32 	%p29, %r97, %r56;
	st.shared.f32 	[%r16], %f291;
	and.pred  	%p30, %p23, %p29;
	@%p30 bra 	$L__BB0_11;
	mov.b32 	%r98, 0;
	st.shared.u32 	[%r16+4], %r98;
	bra.uni 	$L__BB0_12;
$L__BB0_11:
	ld.global.f32 	%f144, [%rd4+4];
	st.shared.f32 	[%r16+4], %f144;
$L__BB0_12:
	add.s32 	%r99, %r15, 2;
	setp.lt.s32 	%p32, %r99, %r56;
	and.pred  	%p33, %p23, %p32;
	@%p33 bra 	$L__BB0_14;
	mov.b32 	%r100, 0;
	st.shared.u32 	[%r16+8], %r100;
	bra.uni 	$L__BB0_15;
$L__BB0_14:
	ld.global.f32 	%f145, [%rd4+8];
	st.shared.f32 	[%r16+8], %f145;
$L__BB0_15:
	add.s32 	%r101, %r15, 3;
	setp.lt.s32 	%p35, %r101, %r56;
	and.pred  	%p36, %p23, %p35;
	@%p36 bra 	$L__BB0_17;
	mov.b32 	%r102, 0;
	st.shared.u32 	[%r16+12], %r102;
	mov.u32 	%r171, %r11;
	bra.uni 	$L__BB0_19;
$L__BB0_17:
	ld.global.f32 	%f146, [%rd4+12];
	st.shared.f32 	[%r16+12], %f146;
	mov.u32 	%r171, %r11;
	bra.uni 	$L__BB0_19;
$L__BB0_18:
	mad.lo.s32 	%r103, %r20, %r56, %r15;
	mul.wide.s32 	%rd19, %r103, 4;
	add.s64 	%rd20, %rd2, %rd19;
	ld.global.v4.f32 	{%f147, %f148, %f149, %f150}, [%rd20];
	st.shared.v4.f32 	[%r16], {%f147, %f148, %f149, %f150};
	mov.u32 	%r171, %r11;
$L__BB0_19:
	selp.s32 	%r104, -1, 0, %p2;
	setp.eq.s32 	%p38, %r12, %r104;
	@%p38 bra 	$L__BB0_62;
$L__BB0_20:
	shr.u32 	%r33, %r171, 2;
	shl.b32 	%r105, %r171, 2;
	and.b32  	%r34, %r105, 12;
	add.s32 	%r35, %r33, %r19;
	add.s32 	%r106, %r34, %r6;
	setp.lt.s32 	%p39, %r35, %r57;
	add.s32 	%r37, %r106, 3;
	setp.lt.s32 	%p40, %r37, %r56;
	and.pred  	%p41, %p39, %p40;
	@%p41 bra 	$L__BB0_21;
	bra.uni 	$L__BB0_35;
$L__BB0_21:
	shl.b32 	%r118, %r33, 6;
	mov.u32 	%r119, _ZZ27matMul2DCoarsenedVectorizedPfS_S_iiiffE2Bs;
	add.s32 	%r120, %r119, %r118;
	shl.b32 	%r121, %r34, 2;
	add.s32 	%r122, %r120, %r121;
	mad.lo.s32 	%r123, %r35, %r56, %r106;
	mul.wide.s32 	%rd22, %r123, 4;
	add.s64 	%rd23, %rd2, %rd22;
	ld.global.v4.f32 	{%f155, %f156, %f157, %f158}, [%rd23];
	st.shared.v4.f32 	[%r122], {%f155, %f156, %f157, %f158};
	bra.uni 	$L__BB0_47;
$L__BB0_22:
	shl.b32 	%r73, %r24, 2;
	mov.u32 	%r74, _ZZ27matMul2DCoarsenedVectorizedPfS_S_iiiffE2As;
	add.s32 	%r75, %r74, %r73;
	mad.lo.s32 	%r76, %r26, %r57, %r27;
	setp.lt.s32 	%p8, %r27, %r57;
	and.pred  	%p9, %p4, %p8;
	mul.wide.u32 	%rd15, %r76, 4;
	add.s64 	%rd5, %rd1, %rd15;
	shl.b32 	%r77, %r25, 6;
	add.s32 	%r29, %r75, %r77;
	@%p9 bra 	$L__BB0_23;
	bra.uni 	$L__BB0_24;
$L__BB0_23:
	ld.global.f32 	%f135, [%rd5];
	st.shared.f32 	[%r29], %f135;
	bra.uni 	$L__BB0_25;
$L__BB0_24:
	mov.b32 	%r78, 0;
	st.shared.u32 	[%r29], %r78;
$L__BB0_25:
	add.s32 	%r79, %r27, 1;
	setp.lt.s32 	%p11, %r79, %r57;
	and.pred  	%p12, %p4, %p11;
	@%p12 bra 	$L__BB0_27;
	mov.b32 	%r80, 0;
	st.shared.u32 	[%r29+64], %r80;
	bra.uni 	$L__BB0_28;
$L__BB0_27:
	ld.global.f32 	%f136, [%rd5+4];
	st.shared.f32 	[%r29+64], %f136;
$L__BB0_28:
	add.s32 	%r81, %r27, 2;
	setp.lt.s32 	%p14, %r81, %r57;
	and.pred  	%p15, %p4, %p14;
	@%p15 bra 	$L__BB0_30;
	mov.b32 	%r82, 0;
	st.shared.u32 	[%r29+128], %r82;
	bra.uni 	$L__BB0_31;
$L__BB0_30:
	ld.global.f32 	%f137, [%rd5+8];
	st.shared.f32 	[%r29+128], %f137;
$L__BB0_31:
	setp.lt.s32 	%p17, %r26, %r55;
	and.pred  	%p18, %p17, %p5;
	@%p18 bra 	$L__BB0_33;
	mov.b32 	%r83, 0;
	st.shared.u32 	[%r29+192], %r83;
	bra.uni 	$L__BB0_34;
$L__BB0_33:
	ld.global.f32 	%f138, [%rd5+12];
	st.shared.f32 	[%r29+192], %f138;
$L__BB0_34:
	add.s32 	%r173, %r173, %r4;
	shl.b32 	%r90, %r4, 2;
	add.s32 	%r172, %r172, %r90;
	setp.lt.u32 	%p19, %r173, 64;
	@%p19 bra 	$L__BB0_3;
	bra.uni 	$L__BB0_5;
$L__BB0_35:
	shl.b32 	%r107, %r33, 6;
	mov.u32 	%r108, _ZZ27matMul2DCoarsenedVectorizedPfS_S_iiiffE2Bs;
	add.s32 	%r109, %r108, %r107;
	mad.lo.s32 	%r110, %r35, %r56, %r106;
	setp.lt.s32 	%p43, %r106, %r56;
	and.pred  	%p44, %p39, %p43;
	mul.wide.s32 	%rd21, %r110, 4;
	add.s64 	%rd6, %rd2, %rd21;
	shl.b32 	%r111, %r34, 2;
	add.s32 	%r38, %r109, %r111;
	@%p44 bra 	$L__BB0_36;
	bra.uni 	$L__BB0_37;
$L__BB0_36:
	ld.global.f32 	%f151, [%rd6];
	st.shared.f32 	[%r38], %f151;
	bra.uni 	$L__BB0_38;
$L__BB0_37:
	mov.b32 	%r112, 0;
	st.shared.u32 	[%r38], %r112;
$L__BB0_38:
	add.s32 	%r113, %r106, 1;
	setp.lt.s32 	%p46, %r113, %r56;
	and.pred  	%p47, %p39, %p46;
	@%p47 bra 	$L__BB0_40;
	mov.b32 	%r114, 0;
	st.shared.u32 	[%r38+4], %r114;
	bra.uni 	$L__BB0_41;
$L__BB0_40:
	ld.global.f32 	%f152, [%rd6+4];
	st.shared.f32 	[%r38+4], %f152;
$L__BB0_41:
	add.s32 	%r115, %r106, 2;
	setp.lt.s32 	%p49, %r115, %r56;
	and.pred  	%p50, %p39, %p49;
	@%p50 bra 	$L__BB0_43;
	mov.b32 	%r116, 0;
	st.shared.u32 	[%r38+8], %r116;
	bra.uni 	$L__BB0_44;
$L__BB0_43:
	ld.global.f32 	%f153, [%rd6+8];
	st.shared.f32 	[%r38+8], %f153;
$L__BB0_44:
	setp.lt.s32 	%p52, %r35, %r57;
	and.pred  	%p53, %p52, %p40;
	@%p53 bra 	$L__BB0_46;
	mov.b32 	%r117, 0;
	st.shared.u32 	[%r38+12], %r117;
	bra.uni 	$L__BB0_47;
$L__BB0_46:
	ld.global.f32 	%f154, [%rd6+12];
	st.shared.f32 	[%r38+12], %f154;
$L__BB0_47:
	add.s32 	%r39, %r171, %r4;
	shr.u32 	%r40, %r39, 2;
	shl.b32 	%r124, %r39, 2;
	and.b32  	%r41, %r124, 12;
	add.s32 	%r42, %r40, %r19;
	add.s32 	%r125, %r41, %r6;
	setp.lt.s32 	%p54, %r42, %r57;
	add.s32 	%r44, %r125, 3;
	setp.lt.s32 	%p55, %r44, %r56;
	and.pred  	%p56, %p54, %p55;
	@%p56 bra 	$L__BB0_60;
	shl.b32 	%r126, %r40, 6;
	mov.u32 	%r127, _ZZ27matMul2DCoarsenedVectorizedPfS_S_iiiffE2Bs;
	add.s32 	%r128, %r127, %r126;
	mad.lo.s32 	%r129, %r42, %r56, %r125;
	setp.lt.s32 	%p58, %r125, %r56;
	and.pred  	%p59, %p54, %p58;
	mul.wide.s32 	%rd24, %r129, 4;
	add.s64 	%rd7, %rd2, %rd24;
	shl.b32 	%r130, %r41, 2;
	add.s32 	%r45, %r128, %r130;
	@%p59 bra 	$L__BB0_50;
	mov.b32 	%r131, 0;
	st.shared.u32 	[%r45], %r131;
	bra.uni 	$L__BB0_51;
$L__BB0_50:
	ld.global.f32 	%f159, [%rd7];
	st.shared.f32 	[%r45], %f159;
$L__BB0_51:
	add.s32 	%r132, %r125, 1;
	setp.lt.s32 	%p61, %r132, %r56;
	and.pred  	%p62, %p54, %p61;
	@%p62 bra 	$L__BB0_53;
	mov.b32 	%r133, 0;
	st.shared.u32 	[%r45+4], %r133;
	bra.uni 	$L__BB0_54;
$L__BB0_53:
	ld.global.f32 	%f160, [%rd7+4];
	st.shared.f32 	[%r45+4], %f160;
$L__BB0_54:
	add.s32 	%r134, %r125, 2;
	setp.lt.s32 	%p64, %r134, %r56;
	and.pred  	%p65, %p54, %p64;
	@%p65 bra 	$L__BB0_56;
	mov.b32 	%r135, 0;
	st.shared.u32 	[%r45+8], %r135;
	bra.uni 	$L__BB0_57;
$L__BB0_56:
	ld.global.f32 	%f161, [%rd7+8];
	st.shared.f32 	[%r45+8], %f161;
$L__BB0_57:
	setp.lt.s32 	%p67, %r42, %r57;
	and.pred  	%p68, %p67, %p55;
	@%p68 bra 	$L__BB0_59;
	mov.b32 	%r136, 0;
	st.shared.u32 	[%r45+12], %r136;
	bra.uni 	$L__BB0_61;
$L__BB0_59:
	ld.global.f32 	%f162, [%rd7+12];
	st.shared.f32 	[%r45+12], %f162;
	bra.uni 	$L__BB0_61;
$L__BB0_60:
	shl.b32 	%r137, %r40, 6;
	mov.u32 	%r138, _ZZ27matMul2DCoarsenedVectorizedPfS_S_iiiffE2Bs;
	add.s32 	%r139, %r138, %r137;
	shl.b32 	%r140, %r41, 2;
	add.s32 	%r141, %r139, %r140;
	mad.lo.s32 	%r142, %r42, %r56, %r125;
	mul.wide.s32 	%rd25, %r142, 4;
	add.s64 	%rd26, %rd2, %rd25;
	ld.global.v4.f32 	{%f163, %f164, %f165, %f166}, [%rd26];
	st.shared.v4.f32 	[%r141], {%f163, %f164, %f165, %f166};
$L__BB0_61:
	add.s32 	%r171, %r39, %r4;
	setp.lt.u32 	%p69, %r171, 64;
	@%p69 bra 	$L__BB0_20;
$L__BB0_62:
	bar.sync 	0;
	mov.b32 	%r175, 0;
$L__BB0_63:
	setp.gt.u32 	%p70, %r2, 3;
	shl.b32 	%r144, %r175, 6;
	mov.u32 	%r145, _ZZ27matMul2DCoarsenedVectorizedPfS_S_iiiffE2As;
	add.s32 	%r146, %r145, %r144;
	shl.b32 	%r147, %r7, 2;
	add.s32 	%r48, %r146, %r147;
	@%p70 bra 	$L__BB0_65;
	ld.shared.f32 	%f316, [%r48];
$L__BB0_65:
	@%p70 bra 	$L__BB0_67;
	ld.shared.f32 	%f317, [%r48+4];
$L__BB0_67:
	@%p70 bra 	$L__BB0_69;
	ld.shared.f32 	%f318, [%r48+8];
$L__BB0_69:
	@%p70 bra 	$L__BB0_71;
	ld.shared.f32 	%f319, [%r48+12];
$L__BB0_71:
	setp.gt.u32 	%p74, %r1, 3;
	shl.b32 	%r148, %r175, 6;
	mov.u32 	%r149, _ZZ27matMul2DCoarsenedVectorizedPfS_S_iiiffE2Bs;
	add.s32 	%r150, %r149, %r148;
	shl.b32 	%r151, %r9, 2;
	add.s32 	%r49, %r150, %r151;
	@%p74 bra 	$L__BB0_73;
	ld.shared.f32 	%f320, [%r49];
$L__BB0_73:
	@%p74 bra 	$L__BB0_75;
	ld.shared.f32 	%f321, [%r49+4];
$L__BB0_75:
	@%p74 bra 	$L__BB0_77;
	ld.shared.f32 	%f322, [%r49+8];
$L__BB0_77:
	@%p74 bra 	$L__BB0_79;
	ld.shared.f32 	%f323, [%r49+12];
$L__BB0_79:
	fma.rn.f32 	%f83, %f316, %f320, %f307;
	fma.rn.f32 	%f84, %f316, %f321, %f306;
	fma.rn.f32 	%f85, %f316, %f322, %f305;
	fma.rn.f32 	%f86, %f316, %f323, %f304;
	fma.rn.f32 	%f87, %f317, %f320, %f303;
	fma.rn.f32 	%f88, %f317, %f321, %f302;
	fma.rn.f32 	%f89, %f317, %f322, %f301;
	fma.rn.f32 	%f90, %f317, %f323, %f300;
	fma.rn.f32 	%f91, %f318, %f320, %f299;
	fma.rn.f32 	%f92, %f318, %f321, %f298;
	fma.rn.f32 	%f93, %f318, %f322, %f297;
	fma.rn.f32 	%f94, %f318, %f323, %f296;
	fma.rn.f32 	%f95, %f319, %f320, %f295;
	fma.rn.f32 	%f96, %f319, %f321, %f294;
	fma.rn.f32 	%f97, %f319, %f322, %f293;
	fma.rn.f32 	%f98, %f319, %f323, %f292;
	@%p70 bra 	$L__BB0_81;
	ld.shared.f32 	%f316, [%r48+64];
$L__BB0_81:
	@%p70 bra 	$L__BB0_83;
	ld.shared.f32 	%f317, [%r48+68];
$L__BB0_83:
	@%p70 bra 	$L__BB0_85;
	ld.shared.f32 	%f318, [%r48+72];
$L__BB0_85:
	@%p70 bra 	$L__BB0_87;
	ld.shared.f32 	%f319, [%r48+76];
$L__BB0_87:
	@%p74 bra 	$L__BB0_89;
	ld.shared.f32 	%f320, [%r49+64];
$L__BB0_89:
	@%p74 bra 	$L__BB0_91;
	ld.shared.f32 	%f321, [%r49+68];
$L__BB0_91:
	@%p74 bra 	$L__BB0_93;
	ld.shared.f32 	%f322, [%r49+72];
$L__BB0_93:
	@%p74 bra 	$L__BB0_95;
	ld.shared.f32 	%f323, [%r49+76];
$L__BB0_95:
	fma.rn.f32 	%f307, %f316, %f320, %f83;
	fma.rn.f32 	%f306, %f316, %f321, %f84;
	fma.rn.f32 	%f305, %f316, %f322, %f85;
	fma.rn.f32 	%f304, %f316, %f323, %f86;
	fma.rn.f32 	%f303, %f317, %f320, %f87;
	fma.rn.f32 	%f302, %f317, %f321, %f88;
	fma.rn.f32 	%f301, %f317, %f322, %f89;
	fma.rn.f32 	%f300, %f317, %f323, %f90;
	fma.rn.f32 	%f299, %f318, %f320, %f91;
	fma.rn.f32 	%f298, %f318, %f321, %f92;
	fma.rn.f32 	%f297, %f318, %f322, %f93;
	fma.rn.f32 	%f296, %f318, %f323, %f94;
	fma.rn.f32 	%f295, %f319, %f320, %f95;
	fma.rn.f32 	%f294, %f319, %f321, %f96;
	fma.rn.f32 	%f293, %f319, %f322, %f97;
	fma.rn.f32 	%f292, %f319, %f323, %f98;
	add.s32 	%r175, %r175, 2;
	setp.ne.s32 	%p86, %r175, 16;
	@%p86 bra 	$L__BB0_63;
	bar.sync 	0;
	add.s32 	%r170, %r170, 1;
	add.s32 	%r152, %r57, 15;
	shr.u32 	%r153, %r152, 4;
	setp.eq.s32 	%p87, %r170, %r153;
	@%p87 bra 	$L__BB0_97;
	bra.uni 	$L__BB0_2;
$L__BB0_97:
	add.s32 	%r17, %r10, 3;
	setp.lt.s32 	%p88, %r8, %r55;
	@%p88 bra 	$L__BB0_98;
	bra.uni 	$L__BB0_105;
$L__BB0_98:
	setp.lt.s32 	%p89, %r17, %r56;
	@%p89 bra 	$L__BB0_133;
	mad.lo.s32 	%r154, %r8, %r56, %r10;
	setp.lt.s32 	%p90, %r10, %r56;
	mul.wide.u32 	%rd27, %r154, 4;
	add.s64 	%rd8, %rd3, %rd27;
	@%p90 bra 	$L__BB0_100;
	bra.uni 	$L__BB0_101;
$L__BB0_100:
	ld.global.f32 	%f167, [%rd8];
	mul.f32 	%f168, %f132, %f167;
	fma.rn.f32 	%f169, %f131, %f307, %f168;
	st.global.f32 	[%rd8], %f169;
$L__BB0_101:
	add.s32 	%r155, %r10, 1;
	setp.ge.s32 	%p91, %r155, %r56;
	@%p91 bra 	$L__BB0_103;
	ld.global.f32 	%f170, [%rd8+4];
	mul.f32 	%f171, %f132, %f170;
	fma.rn.f32 	%f172, %f131, %f306, %f171;
	st.global.f32 	[%rd8+4], %f172;
$L__BB0_103:
	add.s32 	%r156, %r10, 2;
	setp.ge.s32 	%p92, %r156, %r56;
	@%p92 bra 	$L__BB0_105;
	ld.global.f32 	%f173, [%rd8+8];
	mul.f32 	%f174, %f132, %f173;
	fma.rn.f32 	%f175, %f131, %f305, %f174;
	st.global.f32 	[%rd8+8], %f175;
$L__BB0_105:
	add.s32 	%r52, %r8, 1;
	setp.ge.s32 	%p93, %r52, %r55;
	@%p93 bra 	$L__BB0_114;
	setp.lt.s32 	%p94, %r17, %r56;
	@%p94 bra 	$L__BB0_113;
	mad.lo.s32 	%r158, %r52, %r56, %r10;
	setp.ge.s32 	%p95, %r10, %r56;
	mul.wide.u32 	%rd30, %r158, 4;
	add.s64 	%rd9, %rd3, %rd30;
	@%p95 bra 	$L__BB0_109;
	ld.global.f32 	%f188, [%rd9];
	mul.f32 	%f189, %f132, %f188;
	fma.rn.f32 	%f190, %f131, %f303, %f189;
	st.global.f32 	[%rd9], %f190;
$L__BB0_109:
	add.s32 	%r159, %r10, 1;
	setp.ge.s32 	%p96, %r159, %r56;
	@%p96 bra 	$L__BB0_111;
	ld.global.f32 	%f191, [%rd9+4];
	mul.f32 	%f192, %f132, %f191;
	fma.rn.f32 	%f193, %f131, %f302, %f192;
	st.global.f32 	[%rd9+4], %f193;
$L__BB0_111:
	add.s32 	%r160, %r10, 2;
	setp.ge.s32 	%p97, %r160, %r56;
	@%p97 bra 	$L__BB0_114;
	ld.global.f32 	%f194, [%rd9+8];
	mul.f32 	%f195, %f132, %f194;
	fma.rn.f32 	%f196, %f131, %f301, %f195;
	st.global.f32 	[%rd9+8], %f196;
	bra.uni 	$L__BB0_114;
$L__BB0_113:
	mad.lo.s32 	%r161, %r52, %r56, %r10;
	mul.wide.u32 	%rd31, %r161, 4;
	add.s64 	%rd32, %rd3, %rd31;
	ld.global.f32 	%f197, [%rd32];
	mul.f32 	%f198, %f132, %f197;
	fma.rn.f32 	%f199, %f131, %f303, %f198;
	ld.global.f32 	%f200, [%rd32+4];
	mul.f32 	%f201, %f132, %f200;
	fma.rn.f32 	%f202, %f131, %f302, %f201;
	ld.global.f32 	%f203, [%rd32+8];
	mul.f32 	%f204, %f132, %f203;
	fma.rn.f32 	%f205, %f131, %f301, %f204;
	ld.global.f32 	%f206, [%rd32+12];
	mul.f32 	%f207, %f132, %f206;
	fma.rn.f32 	%f208, %f131, %f300, %f207;
	st.global.v4.f32 	[%rd32], {%f199, %f202, %f205, %f208};
$L__BB0_114:
	add.s32 	%r53, %r8, 2;
	setp.ge.s32 	%p98, %r53, %r55;
	@%p98 bra 	$L__BB0_123;
	setp.lt.s32 	%p99, %r17, %r56;
	@%p99 bra 	$L__BB0_122;
	mad.lo.s32 	%r162, %r53, %r56, %r10;
	setp.ge.s32 	%p100, %r10, %r56;
	mul.wide.u32 	%rd33, %r162, 4;
	add.s64 	%rd10, %rd3, %rd33;
	@%p100 bra 	$L__BB0_118;
	ld.global.f32 	%f209, [%rd10];
	mul.f32 	%f210, %f132, %f209;
	fma.rn.f32 	%f211, %f131, %f299, %f210;
	st.global.f32 	[%rd10], %f211;
$L__BB0_118:
	add.s32 	%r163, %r10, 1;
	setp.ge.s32 	%p101, %r163, %r56;
	@%p101 bra 	$L__BB0_120;
	ld.global.f32 	%f212, [%rd10+4];
	mul.f32 	%f213, %f132, %f212;
	fma.rn.f32 	%f214, %f131, %f298, %f213;
	st.global.f32 	[%rd10+4], %f214;
$L__BB0_120:
	add.s32 	%r164, %r10, 2;
	setp.ge.s32 	%p102, %r164, %r56;
	@%p102 bra 	$L__BB0_123;
	ld.global.f32 	%f215, [%rd10+8];
	mul.f32 	%f216, %f132, %f215;
	fma.rn.f32 	%f217, %f131, %f297, %f216;
	st.global.f32 	[%rd10+8], %f217;
	bra.uni 	$L__BB0_123;
$L__BB0_122:
	mad.lo.s32 	%r165, %r53, %r56, %r10;
	mul.wide.u32 	%rd34, %r165, 4;
	add.s64 	%rd35, %rd3, %rd34;
	ld.global.f32 	%f218, [%rd35];
	mul.f32 	%f219, %f132, %f218;
	fma.rn.f32 	%f220, %f131, %f299, %f219;
	ld.global.f32 	%f221, [%rd35+4];
	mul.f32 	%f222, %f132, %f221;
	fma.rn.f32 	%f223, %f131, %f298, %f222;
	ld.global.f32 	%f224, [%rd35+8];
	mul.f32 	%f225, %f132, %f224;
	fma.rn.f32 	%f226, %f131, %f297, %f225;
	ld.global.f32 	%f227, [%rd35+12];
	mul.f32 	%f228, %f132, %f227;
	fma.rn.f32 	%f229, %f131, %f296, %f228;
	st.global.v4.f32 	[%rd35], {%f220, %f223, %f226, %f229};
$L__BB0_123:
	add.s32 	%r54, %r8, 3;
	setp.ge.s32 	%p103, %r54, %r55;
	@%p103 bra 	$L__BB0_132;
	setp.lt.s32 	%p104, %r17, %r56;
	@%p104 bra 	$L__BB0_131;
	mad.lo.s32 	%r166, %r54, %r56, %r10;
	setp.ge.s32 	%p105, %r10, %r56;
	mul.wide.u32 	%rd36, %r166, 4;
	add.s64 	%rd11, %rd3, %rd36;
	@%p105 bra 	$L__BB0_127;
	ld.global.f32 	%f230, [%rd11];
	mul.f32 	%f231, %f132, %f230;
	fma.rn.f32 	%f232, %f131, %f295, %f231;
	st.global.f32 	[%rd11], %f232;
$L__BB0_127:
	add.s32 	%r167, %r10, 1;
	setp.ge.s32 	%p106, %r167, %r56;
	@%p106 bra 	$L__BB0_129;
	ld.global.f32 	%f233, [%rd11+4];
	mul.f32 	%f234, %f132, %f233;
	fma.rn.f32 	%f235, %f131, %f294, %f234;
	st.global.f32 	[%rd11+4], %f235;
$L__BB0_129:
	add.s32 	%r168, %r10, 2;
	setp.ge.s32 	%p107, %r168, %r56;
	@%p107 bra 	$L__BB0_132;
	ld.global.f32 	%f236, [%rd11+8];
	mul.f32 	%f237, %f132, %f236;
	fma.rn.f32 	%f238, %f131, %f293, %f237;
	st.global.f32 	[%rd11+8], %f238;
	bra.uni 	$L__BB0_132;
$L__BB0_131:
	mad.lo.s32 	%r169, %r54, %r56, %r10;
	mul.wide.u32 	%rd37, %r169, 4;
	add.s64 	%rd38, %rd3, %rd37;
	ld.global.f32 	%f239, [%rd38];
	mul.f32 	%f240, %f132, %f239;
	fma.rn.f32 	%f241, %f131, %f295, %f240;
	ld.global.f32 	%f242, [%rd38+4];
	mul.f32 	%f243, %f132, %f242;
	fma.rn.f32 	%f244, %f131, %f294, %f243;
	ld.global.f32 	%f245, [%rd38+8];
	mul.f32 	%f246, %f132, %f245;
	fma.rn.f32 	%f247, %f131, %f293, %f246;
	ld.global.f32 	%f248, [%rd38+12];
	mul.f32 	%f249, %f132, %f248;
	fma.rn.f32 	%f250, %f131, %f292, %f249;
	st.global.v4.f32 	[%rd38], {%f241, %f244, %f247, %f250};
$L__BB0_132:
	ret;
$L__BB0_133:
	mad.lo.s32 	%r157, %r8, %r56, %r10;
	mul.wide.u32 	%rd28, %r157, 4;
	add.s64 	%rd29, %rd3, %rd28;
	ld.global.f32 	%f176, [%rd29];
	mul.f32 	%f177, %f132, %f176;
	fma.rn.f32 	%f178, %f131, %f307, %f177;
	ld.global.f32 	%f179, [%rd29+4];
	mul.f32 	%f180, %f132, %f179;
	fma.rn.f32 	%f181, %f131, %f306, %f180;
	ld.global.f32 	%f182, [%rd29+8];
	mul.f32 	%f183, %f132, %f182;
	fma.rn.f32 	%f184, %f131, %f305, %f183;
	ld.global.f32 	%f185, [%rd29+12];
	mul.f32 	%f186, %f132, %f185;
	fma.rn.f32 	%f187, %f131, %f304, %f186;
	st.global.v4.f32 	[%rd29], {%f178, %f181, %f184, %f187};
	bra.uni 	$L__BB0_105;

}


// ===== COMPILED SASS (sm_100) =====

	.target	sm_100

	.elftype	@"ET_EXEC"


//--------------------- .note.nv.tkinfo           --------------------------
	.section	.note.nv.tkinfo,"",@"SHT_NOTE"
	.sectionflags	@"SHF_NOTE_NV_TKINFO"
	.tkinfo
        /*0018*/ 	.word	0x00000002
        /*0030*/ 	.string	""
        /*0030*/ 	.string	"ptxas"
        /*0030*/ 	.string	"Cuda compilation tools, release 13.0, V13.0.88"
        /*0030*/ 	.string	"Build cuda_13.0.r13.0/compiler.36424714_0"
        /*0030*/ 	.string	"-arch sm_100 -m 64 "



//--------------------- .note.nv.cuinfo           --------------------------
	.section	.note.nv.cuinfo,"",@"SHT_NOTE"
	.sectionflags	@"SHF_NOTE_NV_CUINFO"
        /*0018*/ 	.short	0x0002
        /*001a*/ 	.short	0x0064
        /*001c*/ 	.short	0x0082
	.zero		2


//--------------------- .nv.info                  --------------------------
	.section	.nv.info,"",@"SHT_CUDA_INFO"
	.align	4


	//----- nvinfo : EIATTR_REGCOUNT
	.align		4
        /*0000*/ 	.byte	0x04, 0x2f
        /*0002*/ 	.short	(.L_1 - .L_0)
	.align		4
.L_0:
        /*0004*/ 	.word	index@(_Z27matMul2DCoarsenedVectorizedPfS_S_iiiff)
        /*0008*/ 	.word	0x00000035


	//----- nvinfo : EIATTR_FRAME_SIZE
	.align		4
.L_1:
        /*000c*/ 	.byte	0x04, 0x11
        /*000e*/ 	.short	(.L_3 - .L_2)
	.align		4
.L_2:
        /*0010*/ 	.word	index@(_Z27matMul2DCoarsenedVectorizedPfS_S_iiiff)
        /*0014*/ 	.word	0x00000000


	//----- nvinfo : EIATTR_MIN_STACK_SIZE
	.align		4
.L_3:
        /*0018*/ 	.byte	0x04, 0x12
        /*001a*/ 	.short	(.L_5 - .L_4)
	.align		4
.L_4:
        /*001c*/ 	.word	index@(_Z27matMul2DCoarsenedVectorizedPfS_S_iiiff)
        /*0020*/ 	.word	0x00000000
.L_5:


//--------------------- .nv.compat                --------------------------
	.section	.nv.compat,"",@"SHT_CUDA_COMPAT_INFO"
	.align	4
        /*0000*/ 	.byte	0x02, 0x09, 0x00, 0x00, 0x02, 0x02, 0x01, 0x00, 0x02, 0x05, 0x05, 0x00, 0x03, 0x07, 0x01, 0x01
        /*0010*/ 	.byte	0x02, 0x03, 0x00, 0x00, 0x02, 0x06, 0x01, 0x00, 0x04, 0x0b, 0x08, 0x00, 0x09, 0x00, 0x00, 0x00
        /*0020*/ 	.byte	0x00, 0x00, 0x00, 0x00


//--------------------- .nv.info._Z27matMul2DCoarsenedVectorizedPfS_S_iiiff --------------------------
	.section	.nv.info._Z27matMul2DCoarsenedVectorizedPfS_S_iiiff,"",@"SHT_CUDA_INFO"
	.sectionflags	@""
	.align	4


	//----- nvinfo : EIATTR_CUDA_API_VERSION
	.align		4
        /*0000*/ 	.byte	0x04, 0x37
        /*0002*/ 	.short	(.L_7 - .L_6)
.L_6:
        /*0004*/ 	.word	0x00000082


	//----- nvinfo : EIATTR_KPARAM_INFO
	.align		4
.L_7:
        /*0008*/ 	.byte	0x04, 0x17
        /*000a*/ 	.short	(.L_9 - .L_8)
.L_8:
        /*000c*/ 	.word	0x00000000
        /*0010*/ 	.short	0x0007
        /*0012*/ 	.short	0x0028
        /*0014*/ 	.byte	0x00, 0xf0, 0x11, 0x00


	//----- nvinfo : EIATTR_KPARAM_INFO
	.align		4
.L_9:
        /*0018*/ 	.byte	0x04, 0x17
        /*001a*/ 	.short	(.L_11 - .L_10)
.L_10:
        /*001c*/ 	.word	0x00000000
        /*0020*/ 	.short	0x0006
        /*0022*/ 	.short	0x0024
        /*0024*/ 	.byte	0x00, 0xf0, 0x11, 0x00


	//----- nvinfo : EIATTR_KPARAM_INFO
	.align		4
.L_11:
        /*0028*/ 	.byte	0x04, 0x17
        /*002a*/ 	.short	(.L_13 - .L_12)
.L_12:
        /*002c*/ 	.word	0x00000000
        /*0030*/ 	.short	0x0005
        /*0032*/ 	.short	0x0020
        /*0034*/ 	.byte	0x00, 0xf0, 0x11, 0x00


	//----- nvinfo : EIATTR_KPARAM_INFO
	.align		4
.L_13:
        /*0038*/ 	.byte	0x04, 0x17
        /*003a*/ 	.short	(.L_15 - .L_14)
.L_14:
        /*003c*/ 	.word	0x00000000
        /*0040*/ 	.short	0x0004
        /*0042*/ 	.short	0x001c
        /*0044*/ 	.byte	0x00, 0xf0, 0x11, 0x00


	//----- nvinfo : EIATTR_KPARAM_INFO
	.align		4
.L_15:
        /*0048*/ 	.byte	0x04, 0x17
        /*004a*/ 	.short	(.L_17 - .L_16)
.L_16:
        /*004c*/ 	.word	0x00000000
        /*0050*/ 	.short	0x0003
        /*0052*/ 	.short	0x0018
        /*0054*/ 	.byte	0x00, 0xf0, 0x11, 0x00


	//----- nvinfo : EIATTR_KPARAM_INFO
	.align		4
.L_17:
        /*0058*/ 	.byte	0x04, 0x17
        /*005a*/ 	.short	(.L_19 - .L_18)
.L_18:
        /*005c*/ 	.word	0x00000000
        /*0060*/ 	.short	0x0002
        /*0062*/ 	.short	0x0010
        /*0064*/ 	.byte	0x00, 0xf5, 0x21, 0x00


	//----- nvinfo : EIATTR_KPARAM_INFO
	.align		4
.L_19:
        /*0068*/ 	.byte	0x04, 0x17
        /*006a*/ 	.short	(.L_21 - .L_20)
.L_20:
        /*006c*/ 	.word	0x00000000
        /*0070*/ 	.short	0x0001
        /*0072*/ 	.short	0x0008
        /*0074*/ 	.byte	0x00, 0xf5, 0x21, 0x00


	//----- nvinfo : EIATTR_KPARAM_INFO
	.align		4
.L_21:
        /*0078*/ 	.byte	0x04, 0x17
        /*007a*/ 	.short	(.L_23 - .L_22)
.L_22:
        /*007c*/ 	.word	0x00000000
        /*0080*/ 	.short	0x0000
        /*0082*/ 	.short	0x0000
        /*0084*/ 	.byte	0x00, 0xf5, 0x21, 0x00


	//----- nvinfo : EIATTR_SPARSE_MMA_MASK
	.align		4
.L_23:
        /*0088*/ 	.byte	0x03, 0x50
        /*008a*/ 	.short	0x0000


	//----- nvinfo : EIATTR_MAXREG_COUNT
	.align		4
        /*008c*/ 	.byte	0x03, 0x1b
        /*008e*/ 	.short	0x00ff


	//----- nvinfo : EIATTR_NUM_BARRIERS
	.align		4
        /*0090*/ 	.byte	0x02, 0x4c
        /*0092*/ 	.byte	0x01
	.zero		1


	//----- nvinfo : EIATTR_MERCURY_ISA_VERSION
	.align		4
        /*0094*/ 	.byte	0x03, 0x5f
        /*0096*/ 	.short	0x0101


	//----- nvinfo : EIATTR_VRC_CTA_INIT_COUNT
	.align		4
        /*0098*/ 	.byte	0x02, 0x4a
	.zero		1
	.zero		1


	//----- nvinfo : EIATTR_EXIT_INSTR_OFFSETS
	.align		4
        /*009c*/ 	.byte	0x04, 0x1c
        /*009e*/ 	.short	(.L_25 - .L_24)


	//   ....[0]....
.L_24:
        /*00a0*/ 	.word	0x00002140


	//   ....[1]....
        /*00a4*/ 	.word	0x000022c0


	//   ....[2]....
        /*00a8*/ 	.word	0x00002330


	//   ....[3]....
        /*00ac*/ 	.word	0x00002430


	//----- nvinfo : EIATTR_CRS_STACK_SIZE
	.align		4
.L_25:
        /*00b0*/ 	.byte	0x04, 0x1e
        /*00b2*/ 	.short	(.L_27 - .L_26)
.L_26:
        /*00b4*/ 	.word	0x00000000


	//----- nvinfo : EIATTR_CBANK_PARAM_SIZE
	.align		4
.L_27:
        /*00b8*/ 	.byte	0x03, 0x19
        /*00ba*/ 	.short	0x002c


	//----- nvinfo : EIATTR_PARAM_CBANK
	.align		4
        /*00bc*/ 	.byte	0x04, 0x0a
        /*00be*/ 	.short	(.L_29 - .L_28)
	.align		4
.L_28:
        /*00c0*/ 	.word	index@(.nv.constant0._Z27matMul2DCoarsenedVectorizedPfS_S_iiiff)
        /*00c4*/ 	.short	0x0380
        /*00c6*/ 	.short	0x002c


	//----- nvinfo : EIATTR_SW_WAR
	.align		4
.L_29:
        /*00c8*/ 	.byte	0x04, 0x36
        /*00ca*/ 	.short	(.L_31 - .L_30)
.L_30:
        /*00cc*/ 	.word	0x00000008
.L_31:


//--------------------- .nv.callgraph             --------------------------
	.section	.nv.callgraph,"",@"SHT_CUDA_CALLGRAPH"
	.align	4
	.sectionentsize	8
	.align		4
        /*0000*/ 	.word	0x00000000
	.align		4
        /*0004*/ 	.word	0xffffffff
	.align		4
        /*0008*/ 	.word	0x00000000
	.align		4
        /*000c*/ 	.word	0xfffffffe
	.align		4
        /*0010*/ 	.word	0x00000000
	.align		4
        /*0014*/ 	.word	0xfffffffd
	.align		4
        /*0018*/ 	.word	0x00000000
	.align		4
        /*001c*/ 	.word	0xfffffffc


//--------------------- .text._Z27matMul2DCoarsenedVectorizedPfS_S_iiiff --------------------------
	.section	.text._Z27matMul2DCoarsenedVectorizedPfS_S_iiiff,"ax",@progbits
	.align	128
        .global         _Z27matMul2DCoarsenedVectorizedPfS_S_iiiff
        .type           _Z27matMul2DCoarsenedVectorizedPfS_S_iiiff,@function
        .size           _Z27matMul2DCoarsenedVectorizedPfS_S_iiiff,(.L_x_47 - _Z27matMul2DCoarsenedVectorizedPfS_S_iiiff)
        .other          _Z27matMul2DCoarsenedVectorizedPfS_S_iiiff,@"STO_CUDA_ENTRY STV_DEFAULT"
_Z27matMul2DCoarsenedVectorizedPfS_S_iiiff:
.text._Z27matMul2DCoarsenedVectorizedPfS_S_iiiff:
[----:B------:R-:W-:Y:S01]  /*0000*/  LDC R1, c[0x0][0x37c] ;  /* 0x0000df00ff017b82 */ /* 0x000fe20000000800 */
[----:B------:R-:W0:Y:S07]  /*0010*/  S2R R40, SR_TID.Y ;  /* 0x0000000000287919 */ /* 0x000e2e0000002200 */
[----:B------:R-:W1:Y:S01]  /*0020*/  S2UR UR8, SR_CTAID.X ;  /* 0x00000000000879c3 */ /* 0x000e620000002500 */
[----:B------:R-:W2:Y:S01]  /*0030*/  LDCU UR5, c[0x0][0x3a0] ;  /* 0x00007400ff0577ac */ /* 0x000ea20008000800 */
[----:B------:R-:W-:Y:S01]  /*0040*/  HFMA2 R2, -RZ, RZ, 0, 0 ;  /* 0x00000000ff027431 */ /* 0x000fe200000001ff */
[----:B------:R-:W3:Y:S01]  /*0050*/  S2R R39, SR_TID.X ;  /* 0x0000000000277919 */ /* 0x000ee20000002100 */
[----:B------:R-:W-:Y:S01]  /*0060*/  CS2R R10, SRZ ;  /* 0x00000000000a7805 */ /* 0x000fe2000001ff00 */
[----:B------:R-:W4:Y:S01]  /*0070*/  LDCU UR4, c[0x0][0x360] ;  /* 0x00006c00ff0477ac */ /* 0x000f220008000800 */
[----:B------:R-:W-:-:S02]  /*0080*/  CS2R R8, SRZ ;  /* 0x0000000000087805 */ /* 0x000fc4000001ff00 */
[----:B------:R-:W-:Y:S01]  /*0090*/  CS2R R6, SRZ ;  /* 0x0000000000067805 */ /* 0x000fe2000001ff00 */
[----:B------:R-:W5:Y:S01]  /*00a0*/  S2UR UR7, SR_CTAID.Y ;  /* 0x00000000000779c3 */ /* 0x000f620000002600 */
[----:B------:R-:W4:Y:S01]  /*00b0*/  LDCU UR6, c[0x0][0x364] ;  /* 0x00006c80ff0677ac */ /* 0x000f220008000800 */
[----:B------:R-:W-:Y:S02]  /*00c0*/  CS2R R4, SRZ ;  /* 0x0000000000047805 */ /* 0x000fe4000001ff00 */
[----:B------:R-:W-:Y:S02]  /*00d0*/  CS2R R16, SRZ ;  /* 0x0000000000107805 */ /* 0x000fe4000001ff00 */
[----:B------:R-:W-:Y:S02]  /*00e0*/  CS2R R18, SRZ ;  /* 0x0000000000127805 */ /* 0x000fe4000001ff00 */
[----:B------:R-:W-:Y:S02]  /*00f0*/  CS2R R20, SRZ ;  /* 0x0000000000147805 */ /* 0x000fe4000001ff00 */
[----:B------:R-:W-:Y:S01]  /*0100*/  MOV R22, RZ ;  /* 0x000000ff00167202 */ /* 0x000fe20000000f00 */
[----:B------:R-:W0:Y:S01]  /*0110*/  LDCU.64 UR12, c[0x0][0x358] ;  /* 0x00006b00ff0c77ac */ /* 0x000e220008000a00 */
[----:B--2---:R-:W-:-:S02]  /*0120*/  UISETP.GE.AND UP0, UPT, UR5, 0x1, UPT ;  /* 0x000000010500788c */ /* 0x004fc4000bf06270 */
[----:B-1----:R-:W-:Y:S02]  /*0130*/  USHF.L.U32 UR8, UR8, 0x4, URZ ;  /* 0x0000000408087899 */ /* 0x002fe400080006ff */
[----:B----4-:R-:W-:Y:S02]  /*0140*/  UIMAD UR6, UR4, UR6, URZ ;  /* 0x00000006040672a4 */ /* 0x010fe4000f8e02ff */
[----:B-----5:R-:W-:Y:S02]  /*0150*/  USHF.L.U32 UR7, UR7, 0x4, URZ ;  /* 0x0000000407077899 */ /* 0x020fe400080006ff */
[----:B---3--:R-:W-:-:S04]  /*0160*/  LEA R0, R39, UR8, 0x2 ;  /* 0x0000000827007c11 */ /* 0x008fc8000f8e10ff */
[----:B0-----:R-:W-:Y:S01]  /*0170*/  LEA R3, R40, UR7, 0x2 ;  /* 0x0000000728037c11 */ /* 0x001fe2000f8e10ff */
[----:B------:R-:W-:Y:S06]  /*0180*/  BRA.U !UP0, `(.L_x_0) ;  /* 0x00000015087c7547 */ /* 0x000fec000b800000 */
[----:B------:R-:W0:Y:S01]  /*0190*/  I2F.U32.RP R14, UR6 ;  /* 0x00000006000e7d06 */ /* 0x000e220008209000 */
[----:B------:R-:W-:Y:S01]  /*01a0*/  IMAD R38, R40, UR4, R39 ;  /* 0x0000000428267c24 */ /* 0x000fe2000f8e0227 */
[----:B------:R-:W-:Y:S01]  /*01b0*/  IADD3 R23, PT, PT, RZ, -UR6, RZ ;  /* 0x80000006ff177c10 */ /* 0x000fe2000fffe0ff */
[----:B------:R-:W1:Y:S01]  /*01c0*/  S2UR UR5, SR_CgaCtaId ;  /* 0x00000000000579c3 */ /* 0x000e620000008800 */
[----:B------:R-:W-:Y:S01]  /*01d0*/  UMOV UR4, 0x400 ;  /* 0x0000040000047882 */ /* 0x000fe20000000000 */
[C---:B------:R-:W-:Y:S01]  /*01e0*/  IMAD.SHL.U32 R30, R38.reuse, 0x4, RZ ;  /* 0x00000004261e7824 */ /* 0x040fe200078e00ff */
[----:B------:R-:W-:Y:S01]  /*01f0*/  IADD3 R37, PT, PT, R38, UR6, RZ ;  /* 0x0000000626257c10 */ /* 0x000fe2000fffe0ff */
[----:B------:R-:W-:Y:S01]  /*0200*/  UIADD3 UR4, UPT, UPT, UR4, 0x400, URZ ;  /* 0x0000040004047890 */ /* 0x000fe2000fffe0ff */
[----:B------:R-:W-:Y:S02]  /*0210*/  ISETP.NE.U32.AND P3, PT, RZ, UR6, PT ;  /* 0x00000006ff007c0c */ /* 0x000fe4000bf65070 */
[----:B------:R-:W-:-:S02]  /*0220*/  CS2R R32, SRZ ;  /* 0x0000000000207805 */ /* 0x000fc4000001ff00 */
[C---:B------:R-:W-:Y:S01]  /*0230*/  ISETP.GE.U32.AND P1, PT, R37.reuse, 0x40, PT ;  /* 0x000000402500780c */ /* 0x040fe20003f26070 */
[C---:B------:R-:W-:Y:S01]  /*0240*/  VIADD R15, R37.reuse, 0x1 ;  /* 0x00000001250f7836 */ /* 0x040fe20000000000 */
[----:B------:R-:W-:Y:S02]  /*0250*/  VIMNMX.U32 R10, PT, PT, R37, 0x40, !PT ;  /* 0x00000040250a7848 */ /* 0x000fe40007fe0000 */
[----:B------:R-:W-:Y:S02]  /*0260*/  CS2R R28, SRZ ;  /* 0x00000000001c7805 */ /* 0x000fe4000001ff00 */
[----:B------:R-:W-:Y:S01]  /*0270*/  LOP3.LUT R26, R30, 0xc, RZ, 0xc0, !PT ;  /* 0x0000000c1e1a7812 */ /* 0x000fe200078ec0ff */
[----:B0-----:R-:W0:Y:S01]  /*0280*/  MUFU.RCP R14, R14 ;  /* 0x0000000e000e7308 */ /* 0x001e220000001000 */
[----:B------:R-:W-:Y:S01]  /*0290*/  SHF.R.U32.HI R35, RZ, 0x2, R38 ;  /* 0x00000002ff237819 */ /* 0x000fe20000011626 */
[----:B------:R-:W-:Y:S01]  /*02a0*/  IMAD.MOV.U32 R27, RZ, RZ, RZ ;  /* 0x000000ffff1b7224 */ /* 0x000fe200078e00ff */
[----:B------:R-:W-:-:S02]  /*02b0*/  IADD3 R26, PT, PT, R26, UR8, RZ ;  /* 0x000000081a1a7c10 */ /* 0x000fc4000fffe0ff */
[----:B------:R-:W-:Y:S02]  /*02c0*/  CS2R R24, SRZ ;  /* 0x0000000000187805 */ /* 0x000fe4000001ff00 */
[----:B------:R-:W-:Y:S02]  /*02d0*/  MOV R31, RZ ;  /* 0x000000ff001f7202 */ /* 0x000fe40000000f00 */
[----:B------:R-:W-:Y:S01]  /*02e0*/  @P1 IADD3 R15, PT, PT, R37, RZ, RZ ;  /* 0x000000ff250f1210 */ /* 0x000fe20007ffe0ff */
[----:B-1----:R-:W-:-:S04]  /*02f0*/  ULEA UR4, UR5, UR4, 0x18 ;  /* 0x0000000405047291 */ /* 0x002fc8000f8ec0ff */
[----:B------:R-:W-:Y:S02]  /*0300*/  IMAD.IADD R10, R10, 0x1, -R15 ;  /* 0x000000010a0a7824 */ /* 0x000fe400078e0a0f */
[----:B0-----:R-:W-:Y:S01]  /*0310*/  VIADD R12, R14, 0xffffffe ;  /* 0x0ffffffe0e0c7836 */ /* 0x001fe20000000000 */
[----:B------:R-:W-:Y:S01]  /*0320*/  LEA R34, R35, UR4, 0x6 ;  /* 0x0000000423227c11 */ /* 0x000fe2000f8e30ff */
[----:B------:R-:W-:Y:S02]  /*0330*/  UMOV UR4, URZ ;  /* 0x000000ff00047c82 */ /* 0x000fe40008000000 */
[----:B------:R0:W1:Y:S02]  /*0340*/  F2I.FTZ.U32.TRUNC.NTZ R13, R12 ;  /* 0x0000000c000d7305 */ /* 0x000064000021f000 */
[----:B0-----:R-:W-:Y:S01]  /*0350*/  MOV R12, RZ ;  /* 0x000000ff000c7202 */ /* 0x001fe20000000f00 */
[----:B-1----:R-:W-:-:S04]  /*0360*/  IMAD R23, R23, R13, RZ ;  /* 0x0000000d17177224 */ /* 0x002fc800078e02ff */
[----:B------:R-:W-:Y:S01]  /*0370*/  IMAD.HI.U32 R13, R13, R23, R12 ;  /* 0x000000170d0d7227 */ /* 0x000fe200078e000c */
[----:B------:R-:W-:-:S03]  /*0380*/  SHF.L.U32 R12, R38, 0x4, RZ ;  /* 0x00000004260c7819 */ /* 0x000fc600000006ff */
[----:B------:R-:W-:Y:S02]  /*0390*/  VIADD R23, R26, 0x3 ;  /* 0x000000031a177836 */ /* 0x000fe40000000000 */
[----:B------:R-:W-:-:S05]  /*03a0*/  IMAD.HI.U32 R36, R13, R10, RZ ;  /* 0x0000000a0d247227 */ /* 0x000fca00078e00ff */
[----:B------:R-:W-:-:S05]  /*03b0*/  IADD3 R13, PT, PT, -R36, RZ, RZ ;  /* 0x000000ff240d7210 */ /* 0x000fca0007ffe1ff */
[----:B------:R-:W-:Y:S01]  /*03c0*/  IMAD R10, R13, UR6, R10 ;  /* 0x000000060d0a7c24 */ /* 0x000fe2000f8e020a */
[----:B------:R-:W-:-:S04]  /*03d0*/  LOP3.LUT R13, R12, 0x30, RZ, 0xc0, !PT ;  /* 0x000000300c0d7812 */ /* 0x000fc800078ec0ff */
[----:B------:R-:W-:Y:S02]  /*03e0*/  ISETP.GE.U32.AND P0, PT, R10, UR6, PT ;  /* 0x000000060a007c0c */ /* 0x000fe4000bf06070 */
[----:B------:R-:W-:-:S11]  /*03f0*/  IADD3 R34, PT, PT, R34, R13, RZ ;  /* 0x0000000d22227210 */ /* 0x000fd60007ffe0ff */
[----:B------:R-:W-:Y:S01]  /*0400*/  @P0 VIADD R10, R10, -UR6 ;  /* 0x800000060a0a0c36 */ /* 0x000fe20008000000 */
[----:B------:R-:W-:-:S04]  /*0410*/  @P0 IADD3 R36, PT, PT, R36, 0x1, RZ ;  /* 0x0000000124240810 */ /* 0x000fc80007ffe0ff */
[----:B------:R-:W-:Y:S02]  /*0420*/  ISETP.GE.U32.AND P2, PT, R10, UR6, PT ;  /* 0x000000060a007c0c */ /* 0x000fe4000bf46070 */
[----:B------:R-:W-:-:S11]  /*0430*/  MOV R10, RZ ;  /* 0x000000ff000a7202 */ /* 0x000fd60000000f00 */
[----:B------:R-:W-:Y:S02]  /*0440*/  @P2 IADD3 R36, PT, PT, R36, 0x1, RZ ;  /* 0x0000000124242810 */ /* 0x000fe40007ffe0ff */
[----:B------:R-:W-:-:S07]  /*0450*/  @!P3 LOP3.LUT R36, RZ, UR6, RZ, 0x33, !PT ;  /* 0x00000006ff24bc12 */ /* 0x000fce000f8e33ff */
.L_x_35:
[----:B------:R-:W-:Y:S01]  /*0460*/  ISETP.GT.U32.AND P0, PT, R38, 0x3f, PT ;  /* 0x0000003f2600780c */ /* 0x000fe20003f04070 */
[----:B------:R-:W0:Y:S01]  /*0470*/  LDCU UR10, c[0x0][0x398] ;  /* 0x00007300ff0a77ac */ /* 0x000e220008000800 */
[----:B------:R-:W-:Y:S11]  /*0480*/  BSSY.RECONVERGENT B0, `(.L_x_1) ;  /* 0x00000ce000007945 */ /* 0x000ff60003800200 */
[----:B---34-:R-:W-:Y:S05]  /*0490*/  @P0 BRA `(.L_x_2) ;  /* 0x0000000c00300947 */ /* 0x018fea0003800000 */
[----:B------:R-:W-:Y:S01]  /*04a0*/  BSSY.RECONVERGENT B1, `(.L_x_3) ;  /* 0x000003a000017945 */ /* 0x000fe20003800200 */
[----:B------:R-:W-:Y:S02]  /*04b0*/  MOV R42, R30 ;  /* 0x0000001e002a7202 */ /* 0x000fe40000000f00 */
[----:B------:R-:W-:-:S07]  /*04c0*/  MOV R43, R38 ;  /* 0x00000026002b7202 */ /* 0x000fce0000000f00 */
.L_x_7:
[----:B-1----:R-:W1:Y:S01]  /*04d0*/  LDC R41, c[0x0][0x3a0] ;  /* 0x0000e800ff297b82 */ /* 0x002e620000000800 */
[----:B------:R-:W-:Y:S01]  /*04e0*/  IMAD.U32 R13, RZ, RZ, UR4 ;  /* 0x00000004ff0d7e24 */ /* 0x000fe2000f8e00ff */
[----:B------:R-:W-:Y:S01]  /*04f0*/  LOP3.LUT R44, R42, 0xc, RZ, 0xc0, !PT ;  /* 0x0000000c2a2c7812 */ /* 0x000fe200078ec0ff */
[----:B------:R-:W-:Y:S01]  /*0500*/  BSSY.RECONVERGENT B2, `(.L_x_4) ;  /* 0x0000030000027945 */ /* 0x000fe20003800200 */
[----:B------:R-:W-:Y:S02]  /*0510*/  SHF.R.U32.HI R45, RZ, 0x2, R43 ;  /* 0x00000002ff2d7819 */ /* 0x000fe4000001162b */
[----:B------:R-:W-:Y:S02]  /*0520*/  LEA R50, R13, R44, 0x4 ;  /* 0x0000002c0d327211 */ /* 0x000fe400078e20ff */
[----:B------:R-:W-:Y:S02]  /*0530*/  IADD3 R48, PT, PT, R45, UR7, RZ ;  /* 0x000000072d307c10 */ /* 0x000fe4000fffe0ff */
[----:B------:R-:W-:Y:S01]  /*0540*/  IADD3 R43, PT, PT, R43, UR6, RZ ;  /* 0x000000062b2b7c10 */ /* 0x000fe2000fffe0ff */
[----:B------:R-:W-:Y:S01]  /*0550*/  VIADD R12, R50, 0x3 ;  /* 0x00000003320c7836 */ /* 0x000fe20000000000 */
[----:B0-----:R-:W-:-:S02]  /*0560*/  ISETP.LT.AND P4, PT, R48, UR10, PT ;  /* 0x0000000a30007c0c */ /* 0x001fc4000bf81270 */
[----:B------:R-:W-:Y:S02]  /*0570*/  ISETP.GE.U32.AND P2, PT, R43, 0x40, PT ;  /* 0x000000402b00780c */ /* 0x000fe40003f46070 */
[----:B------:R-:W-:Y:S02]  /*0580*/  ISETP.GE.AND P0, PT, R48, UR10, PT ;  /* 0x0000000a30007c0c */ /* 0x000fe4000bf06270 */
[----:B-1----:R-:W-:-:S13]  /*0590*/  ISETP.GE.AND P3, PT, R12, R41, PT ;  /* 0x000000290c00720c */ /* 0x002fda0003f66270 */
[----:B------:R-:W-:Y:S05]  /*05a0*/  @!P3 BRA P4, `(.L_x_5) ;  /* 0x000000000060b947 */ /* 0x000fea0002000000 */
[----:B------:R-:W0:Y:S01]  /*05b0*/  LDC.64 R12, c[0x0][0x380] ;  /* 0x0000e000ff0c7b82 */ /* 0x000e220000000a00 */
[----:B------:R-:W-:Y:S01]  /*05c0*/  IADD3 R14, PT, PT, R50, 0x1, RZ ;  /* 0x00000001320e7810 */ /* 0x000fe20007ffe0ff */
[-C--:B------:R-:W-:Y:S01]  /*05d0*/  IMAD R15, R48, R41.reuse, R50 ;  /* 0x00000029300f7224 */ /* 0x080fe200078e0232 */
[C---:B------:R-:W-:Y:S02]  /*05e0*/  IADD3 R46, PT, PT, R50.reuse, 0x2, RZ ;  /* 0x00000002322e7810 */ /* 0x040fe40007ffe0ff */
[-C--:B------:R-:W-:Y:S02]  /*05f0*/  ISETP.LT.AND P4, PT, R50, R41.reuse, !P0 ;  /* 0x000000293200720c */ /* 0x080fe40004781270 */
[-C--:B------:R-:W-:Y:S02]  /*0600*/  ISETP.LT.AND P3, PT, R14, R41.reuse, !P0 ;  /* 0x000000290e00720c */ /* 0x080fe40004761270 */
[----:B------:R-:W-:Y:S01]  /*0610*/  ISETP.LT.AND P0, PT, R46, R41, !P0 ;  /* 0x000000292e00720c */ /* 0x000fe20004701270 */
[----:B0-----:R-:W-:-:S08]  /*0620*/  IMAD.WIDE.U32 R12, R15, 0x4, R12 ;  /* 0x000000040f0c7825 */ /* 0x001fd000078e000c */
[----:B------:R-:W2:Y:S04]  /*0630*/  @P4 LDG.E R14, desc[UR12][R12.64] ;  /* 0x0000000c0c0e4981 */ /* 0x000ea8000c1e1900 */
[----:B------:R-:W3:Y:S04]  /*0640*/  @P3 LDG.E R15, desc[UR12][R12.64+0x4] ;  /* 0x0000040c0c0f3981 */ /* 0x000ee8000c1e1900 */
[----:B------:R-:W4:Y:S01]  /*0650*/  @P0 LDG.E R46, desc[UR12][R12.64+0x8] ;  /* 0x0000080c0c2e0981 */ /* 0x000f22000c1e1900 */
[----:B------:R-:W0:Y:S01]  /*0660*/  S2UR UR9, SR_CgaCtaId ;  /* 0x00000000000979c3 */ /* 0x000e220000008800 */
[----:B------:R-:W-:-:S02]  /*0670*/  UMOV UR5, 0x400 ;  /* 0x0000040000057882 */ /* 0x000fc40000000000 */
[----:B0-----:R-:W-:-:S06]  /*0680*/  ULEA UR5, UR9, UR5, 0x18 ;  /* 0x0000000509057291 */ /* 0x001fcc000f8ec0ff */
[----:B------:R-:W-:-:S04]  /*0690*/  LEA R45, R45, UR5, 0x2 ;  /* 0x000000052d2d7c11 */ /* 0x000fc8000f8e10ff */
[----:B------:R-:W-:-:S05]  /*06a0*/  LEA R45, R44, R45, 0x6 ;  /* 0x0000002d2c2d7211 */ /* 0x000fca00078e30ff */
[----:B------:R1:W-:Y:S04]  /*06b0*/  @!P4 STS [R45], RZ ;  /* 0x000000ff2d00c388 */ /* 0x0003e80000000800 */
[----:B------:R1:W-:Y:S04]  /*06c0*/  @!P3 STS [R45+0x40], RZ ;  /* 0x000040ff2d00b388 */ /* 0x0003e80000000800 */
[----:B------:R1:W-:Y:S04]  /*06d0*/  @!P0 STS [R45+0x80], RZ ;  /* 0x000080ff2d008388 */ /* 0x0003e80000000800 */
[----:B------:R1:W-:Y:S04]  /*06e0*/  STS [R45+0xc0], RZ ;  /* 0x0000c0ff2d007388 */ /* 0x0003e80000000800 */
[----:B--2---:R1:W-:Y:S04]  /*06f0*/  @P4 STS [R45], R14 ;  /* 0x0000000e2d004388 */ /* 0x0043e80000000800 */
[----:B---3--:R1:W-:Y:S04]  /*0700*/  @P3 STS [R45+0x40], R15 ;  /* 0x0000400f2d003388 */ /* 0x0083e80000000800 */
[----:B----4-:R1:W-:Y:S01]  /*0710*/  @P0 STS [R45+0x80], R46 ;  /* 0x0000802e2d000388 */ /* 0x0103e20000000800 */
[----:B------:R-:W-:Y:S05]  /*0720*/  BRA `(.L_x_6) ;  /* 0x0000000000347947 */ /* 0x000fea0003800000 */
.L_x_5:
[----:B------:R-:W0:Y:S01]  /*0730*/  LDC.64 R12, c[0x0][0x380] ;  /* 0x0000e000ff0c7b82 */ /* 0x000e220000000a00 */
[----:B------:R-:W-:-:S04]  /*0740*/  IMAD R15, R48, R41, R50 ;  /* 0x00000029300f7224 */ /* 0x000fc800078e0232 */
[----:B0-----:R-:W-:-:S06]  /*0750*/  IMAD.WIDE.U32 R12, R15, 0x4, R12 ;  /* 0x000000040f0c7825 */ /* 0x001fcc00078e000c */
[----:B------:R-:W2:Y:S01]  /*0760*/  LDG.E.128 R12, desc[UR12][R12.64] ;  /* 0x0000000c0c0c7981 */ /* 0x000ea2000c1e1d00 */
[----:B------:R-:W0:Y:S01]  /*0770*/  S2UR UR9, SR_CgaCtaId ;  /* 0x00000000000979c3 */ /* 0x000e220000008800 */
[----:B------:R-:W-:Y:S02]  /*0780*/  UMOV UR5, 0x400 ;  /* 0x0000040000057882 */ /* 0x000fe40000000000 */
[----:B0-----:R-:W-:-:S06]  /*0790*/  ULEA UR5, UR9, UR5, 0x18 ;  /* 0x0000000509057291 */ /* 0x001fcc000f8ec0ff */
[----:B------:R-:W-:-:S05]  /*07a0*/  LEA R44, R44, UR5, 0x6 ;  /* 0x000000052c2c7c11 */ /* 0x000fca000f8e30ff */
[----:B------:R-:W-:-:S05]  /*07b0*/  IMAD R44, R45, 0x4, R44 ;  /* 0x000000042d2c7824 */ /* 0x000fca00078e022c */
[----:B--2---:R0:W-:Y:S04]  /*07c0*/  STS [R44], R12 ;  /* 0x0000000c2c007388 */ /* 0x0041e80000000800 */
[----:B------:R0:W-:Y:S04]  /*07d0*/  STS [R44+0x40], R13 ;  /* 0x0000400d2c007388 */ /* 0x0001e80000000800 */
[----:B------:R0:W-:Y:S04]  /*07e0*/  STS [R44+0x80], R14 ;  /* 0x0000800e2c007388 */ /* 0x0001e80000000800 */
[----:B------:R0:W-:Y:S02]  /*07f0*/  STS [R44+0xc0], R15 ;  /* 0x0000c00f2c007388 */ /* 0x0001e40000000800 */
.L_x_6:
[----:B------:R-:W-:Y:S05]  /*0800*/  BSYNC.RECONVERGENT B2 ;  /* 0x0000000000027941 */ /* 0x000fea0003800200 */
.L_x_4:
[----:B0-----:R-:W-:-:S04]  /*0810*/  MOV R13, UR6 ;  /* 0x00000006000d7c02 */ /* 0x001fc80008000f00 */
[----:B------:R-:W-:Y:S01]  /*0820*/  LEA R42, R13, R42, 0x2 ;  /* 0x0000002a0d2a7211 */ /* 0x000fe200078e10ff */
[----:B------:R-:W-:Y:S06]  /*0830*/  @!P2 BRA `(.L_x_7) ;  /* 0xfffffffc0024a947 */ /* 0x000fec000383ffff */
[----:B------:R-:W-:Y:S05]  /*0840*/  BSYNC.RECONVERGENT B1 ;  /* 0x0000000000017941 */ /* 0x000fea0003800200 */
.L_x_3:
[----:B------:R-:W-:Y:S01]  /*0850*/  IADD3 R12, PT, PT, R36, -0x1, RZ ;  /* 0xffffffff240c7810 */ /* 0x000fe20007ffe0ff */
[----:B------:R-:W-:Y:S01]  /*0860*/  @P1 IMAD.MOV R12, RZ, RZ, R36 ;  /* 0x000000ffff0c1224 */ /* 0x000fe200078e0224 */
[----:B------:R-:W-:Y:S01]  /*0870*/  BSSY.RECONVERGENT B1, `(.L_x_8) ;  /* 0x0000027000017945 */ /* 0x000fe20003800200 */
[----:B-1----:R-:W-:-:S03]  /*0880*/  MOV R46, R38 ;  /* 0x00000026002e7202 */ /* 0x002fc60000000f00 */
[----:B------:R-:W-:-:S04]  /*0890*/  LOP3.LUT R12, R12, 0x1, RZ, 0xc0, !PT ;  /* 0x000000010c0c7812 */ /* 0x000fc800078ec0ff */
[----:B------:R-:W-:-:S13]  /*08a0*/  ISETP.NE.U32.AND P0, PT, R12, 0x1, PT ;  /* 0x000000010c00780c */ /* 0x000fda0003f05070 */
[----:B------:R-:W-:Y:S05]  /*08b0*/  @!P0 BRA `(.L_x_9) ;  /* 0x0000000000888947 */ /* 0x000fea0003800000 */
[----:B------:R-:W0:Y:S01]  /*08c0*/  LDC R43, c[0x0][0x39c] ;  /* 0x0000e700ff2b7b82 */ /* 0x000e220000000800 */
[----:B------:R-:W-:-:S04]  /*08d0*/  MOV R42, UR4 ;  /* 0x00000004002a7c02 */ /* 0x000fc80008000f00 */
[----:B------:R-:W-:-:S04]  /*08e0*/  LEA R42, R42, R35, 0x4 ;  /* 0x000000232a2a7211 */ /* 0x000fc800078e20ff */
[----:B------:R-:W-:Y:S02]  /*08f0*/  ISETP.GE.AND P0, PT, R42, R41, PT ;  /* 0x000000292a00720c */ /* 0x000fe40003f06270 */
[----:B0-----:R-:W-:-:S13]  /*0900*/  ISETP.LT.AND P2, PT, R23, R43, PT ;  /* 0x0000002b1700720c */ /* 0x001fda0003f41270 */
[----:B------:R-:W-:Y:S05]  /*0910*/  @!P0 BRA P2, `(.L_x_10) ;  /* 0x0000000000588947 */ /* 0x000fea0001000000 */
[----:B------:R-:W0:Y:S01]  /*0920*/  LDC.64 R12, c[0x0][0x388] ;  /* 0x0000e200ff0c7b82 */ /* 0x000e220000000a00 */
[C---:B------:R-:W-:Y:S01]  /*0930*/  VIADD R14, R26.reuse, 0x1 ;  /* 0x000000011a0e7836 */ /* 0x040fe20000000000 */
[-C--:B------:R-:W-:Y:S01]  /*0940*/  ISETP.GE.AND P2, PT, R26, R43.reuse, PT ;  /* 0x0000002b1a00720c */ /* 0x080fe20003f46270 */
[-C--:B------:R-:W-:Y:S01]  /*0950*/  IMAD R15, R42, R43.reuse, R26 ;  /* 0x0000002b2a0f7224 */ /* 0x080fe200078e021a */
[----:B------:R-:W-:Y:S02]  /*0960*/  IADD3 R23, PT, PT, R26, 0x2, RZ ;  /* 0x000000021a177810 */ /* 0x000fe40007ffe0ff */
[----:B------:R-:W-:Y:S02]  /*0970*/  ISETP.LT.AND P3, PT, R14, R43, !P0 ;  /* 0x0000002b0e00720c */ /* 0x000fe40004761270 */
[----:B------:R-:W-:Y:S02]  /*0980*/  ISETP.GE.OR P2, PT, R42, R41, P2 ;  /* 0x000000292a00720c */ /* 0x000fe40001746670 */
[----:B------:R-:W-:Y:S01]  /*0990*/  ISETP.LT.AND P0, PT, R23, R43, !P0 ;  /* 0x0000002b1700720c */ /* 0x000fe20004701270 */
[----:B0-----:R-:W-:-:S04]  /*09a0*/  IMAD.WIDE R12, R15, 0x4, R12 ;  /* 0x000000040f0c7825 */ /* 0x001fc800078e020c */
[----:B------:R-:W-:-:S04]  /*09b0*/  HFMA2 R15, -RZ, RZ, 0, 0 ;  /* 0x00000000ff0f7431 */ /* 0x000fc800000001ff */
[----:B------:R-:W2:Y:S04]  /*09c0*/  @P3 LDG.E R41, desc[UR12][R12.64+0x4] ;  /* 0x0000040c0c293981 */ /* 0x000ea8000c1e1900 */
[----:B------:R-:W3:Y:S04]  /*09d0*/  @P0 LDG.E R43, desc[UR12][R12.64+0x8] ;  /* 0x0000080c0c2b0981 */ /* 0x000ee8000c1e1900 */
[----:B------:R-:W4:Y:S04]  /*09e0*/  @!P2 LDG.E R15, desc[UR12][R12.64] ;  /* 0x0000000c0c0fa981 */ /* 0x000f28000c1e1900 */
[----:B------:R0:W-:Y:S04]  /*09f0*/  @!P3 STS [R34+0x4], RZ ;  /* 0x000004ff2200b388 */ /* 0x0001e80000000800 */
[----:B------:R0:W-:Y:S04]  /*0a00*/  @!P0 STS [R34+0x8], RZ ;  /* 0x000008ff22008388 */ /* 0x0001e80000000800 */
[----:B------:R0:W-:Y:S01]  /*0a10*/  STS [R34+0xc], RZ ;  /* 0x00000cff22007388 */ /* 0x0001e20000000800 */
[----:B------:R-:W-:Y:S01]  /*0a20*/  IADD3 R23, PT, PT, R26, 0x3, RZ ;  /* 0x000000031a177810 */ /* 0x000fe20007ffe0ff */
[----:B------:R-:W-:-:S02]  /*0a30*/  IMAD.MOV.U32 R46, RZ, RZ, R37 ;  /* 0x000000ffff2e7224 */ /* 0x000fc400078e0025 */
[----:B--2---:R0:W-:Y:S04]  /*0a40*/  @P3 STS [R34+0x4], R41 ;  /* 0x0000042922003388 */ /* 0x0041e80000000800 */
[----:B---3--:R0:W-:Y:S04]  /*0a50*/  @P0 STS [R34+0x8], R43 ;  /* 0x0000082b22000388 */ /* 0x0081e80000000800 */
[----:B----4-:R0:W-:Y:S01]  /*0a60*/  STS [R34], R15 ;  /* 0x0000000f22007388 */ /* 0x0101e20000000800 */
[----:B------:R-:W-:Y:S05]  /*0a70*/  BRA `(.L_x_9) ;  /* 0x0000000000187947 */ /* 0x000fea0003800000 */
.L_x_10:
[----:B------:R-:W0:Y:S01]  /*0a80*/  LDC.64 R12, c[0x0][0x388] ;  /* 0x0000e200ff0c7b82 */ /* 0x000e220000000a00 */
[----:B------:R-:W-:-:S04]  /*0a90*/  IMAD R43, R42, R43, R26 ;  /* 0x0000002b2a2b7224 */ /* 0x000fc800078e021a */
[----:B0-----:R-:W-:-:S06]  /*0aa0*/  IMAD.WIDE R12, R43, 0x4, R12 ;  /* 0x000000042b0c7825 */ /* 0x001fcc00078e020c */
[----:B------:R-:W2:Y:S01]  /*0ab0*/  LDG.E.128 R12, desc[UR12][R12.64] ;  /* 0x0000000c0c0c7981 */ /* 0x000ea2000c1e1d00 */
[----:B------:R-:W-:-:S03]  /*0ac0*/  MOV R46, R37 ;  /* 0x00000025002e7202 */ /* 0x000fc60000000f00 */
[----:B--2---:R1:W-:Y:S04]  /*0ad0*/  STS.128 [R34], R12 ;  /* 0x0000000c22007388 */ /* 0x0043e80000000c00 */
.L_x_9:
[----:B------:R-:W-:Y:S05]  /*0ae0*/  BSYNC.RECONVERGENT B1 ;  /* 0x0000000000017941 */ /* 0x000fea0003800200 */
.L_x_8:
[----:B-1----:R-:W-:-:S04]  /*0af0*/  SEL R13, RZ, 0xffffffff, P1 ;  /* 0xffffffffff0d7807 */ /* 0x002fc80000800000 */
[----:B------:R-:W-:-:S13]  /*0b00*/  ISETP.NE.AND P0, PT, R36, R13, PT ;  /* 0x0000000d2400720c */ /* 0x000fda0003f05270 */
[----:B------:R-:W-:Y:S05]  /*0b10*/  @!P0 BRA `(.L_x_2) ;  /* 0x0000000400908947 */ /* 0x000fea0003800000 */
.L_x_17:
[----:B-1----:R-:W1:Y:S01]  /*0b20*/  LDC R45, c[0x0][0x3a0] ;  /* 0x0000e800ff2d7b82 */ /* 0x002e620000000800 */
[----:B------:R-:W-:Y:S01]  /*0b30*/  SHF.L.U32 R47, R46, 0x2, RZ ;  /* 0x000000022e2f7819 */ /* 0x000fe200000006ff */
[----:B------:R-:W-:Y:S01]  /*0b40*/  BSSY.RECONVERGENT B1, `(.L_x_11) ;  /* 0x0000036000017945 */ /* 0x000fe20003800200 */
[----:B0-----:R-:W-:Y:S02]  /*0b50*/  SHF.R.U32.HI R48, RZ, 0x2, R46 ;  /* 0x00000002ff307819 */ /* 0x001fe4000001162e */
[----:B------:R-:W-:Y:S02]  /*0b60*/  LOP3.LUT R47, R47, 0xc, RZ, 0xc0, !PT ;  /* 0x0000000c2f2f7812 */ /* 0x000fe400078ec0ff */
[----:B------:R-:W-:Y:S01]  /*0b70*/  MOV R13, UR4 ;  /* 0x00000004000d7c02 */ /* 0x000fe20008000f00 */
[----:B------:R-:W2:Y:S02]  /*0b80*/  LDC R44, c[0x0][0x39c] ;  /* 0x0000e700ff2c7b82 */ /* 0x000ea40000000800 */
[----:B0-----:R-:W-:Y:S01]  /*0b90*/  VIADD R41, R47, UR8 ;  /* 0x000000082f297c36 */ /* 0x001fe20008000000 */
[----:B------:R-:W-:-:S04]  /*0ba0*/  LEA R12, R13, R48, 0x4 ;  /* 0x000000300d0c7211 */ /* 0x000fc800078e20ff */
[----:B------:R-:W-:Y:S02]  /*0bb0*/  IADD3 R13, PT, PT, R41, 0x3, RZ ;  /* 0x00000003290d7810 */ /* 0x000fe40007ffe0ff */
[CC--:B-1----:R-:W-:Y:S02]  /*0bc0*/  ISETP.LT.AND P3, PT, R12.reuse, R45.reuse, PT ;  /* 0x0000002d0c00720c */ /* 0x0c2fe40003f61270 */
[----:B------:R-:W-:Y:S02]  /*0bd0*/  ISETP.GE.AND P0, PT, R12, R45, PT ;  /* 0x0000002d0c00720c */ /* 0x000fe40003f06270 */
[----:B--2---:R-:W-:-:S13]  /*0be0*/  ISETP.GE.AND P2, PT, R13, R44, PT ;  /* 0x0000002c0d00720c */ /* 0x004fda0003f46270 */
[----:B------:R-:W-:Y:S05]  /*0bf0*/  @!P2 BRA P3, `(.L_x_12) ;  /* 0x000000000070a947 */ /* 0x000fea0001800000 */
[----:B------:R-:W0:Y:S01]  /*0c00*/  LDCU.64 UR14, c[0x0][0x388] ;  /* 0x00007100ff0e77ac */ /* 0x000e220008000a00 */
[C---:B------:R-:W-:Y:S01]  /*0c10*/  IADD3 R13, PT, PT, R41.reuse, 0x1, RZ ;  /* 0x00000001290d7810 */ /* 0x040fe20007ffe0ff */
[C---:B------:R-:W-:Y:S01]  /*0c20*/  VIADD R15, R41.reuse, 0x2 ;  /* 0x00000002290f7836 */ /* 0x040fe20000000000 */
[-C--:B------:R-:W-:Y:S02]  /*0c30*/  ISETP.LT.AND P2, PT, R41, R44.reuse, !P0 ;  /* 0x0000002c2900720c */ /* 0x080fe40004741270 */
[-C--:B------:R-:W-:Y:S01]  /*0c40*/  ISETP.LT.AND P3, PT, R13, R44.reuse, !P0 ;  /* 0x0000002c0d00720c */ /* 0x080fe20004761270 */
[-C--:B------:R-:W-:Y:S01]  /*0c50*/  IMAD R13, R12, R44.reuse, R41 ;  /* 0x0000002c0c0d7224 */ /* 0x080fe200078e0229 */
[----:B------:R-:W-:Y:S02]  /*0c60*/  ISETP.LT.AND P0, PT, R15, R44, !P0 ;  /* 0x0000002c0f00720c */ /* 0x000fe40004701270 */
[----:B0-----:R-:W-:Y:S02]  /*0c70*/  MOV R42, UR14 ;  /* 0x0000000e002a7c02 */ /* 0x001fe40008000f00 */
[----:B------:R-:W-:-:S03]  /*0c80*/  MOV R43, UR15 ;  /* 0x0000000f002b7c02 */ /* 0x000fc60008000f00 */
[----:B------:R-:W-:-:S05]  /*0c90*/  IMAD.WIDE R12, R13, 0x4, R42 ;  /* 0x000000040d0c7825 */ /* 0x000fca00078e022a */
[----:B------:R-:W2:Y:S04]  /*0ca0*/  @P2 LDG.E R14, desc[UR12][R12.64] ;  /* 0x0000000c0c0e2981 */ /* 0x000ea8000c1e1900 */
[----:B------:R-:W3:Y:S04]  /*0cb0*/  @P3 LDG.E R15, desc[UR12][R12.64+0x4] ;  /* 0x0000040c0c0f3981 */ /* 0x000ee8000c1e1900 */
[----:B------:R-:W4:Y:S01]  /*0cc0*/  @P0 LDG.E R49, desc[UR12][R12.64+0x8] ;  /* 0x0000080c0c310981 */ /* 0x000f22000c1e1900 */
[----:B------:R-:W0:Y:S01]  /*0cd0*/  S2UR UR9, SR_CgaCtaId ;  /* 0x00000000000979c3 */ /* 0x000e220000008800 */
[----:B------:R-:W-:-:S02]  /*0ce0*/  UMOV UR5, 0x400 ;  /* 0x0000040000057882 */ /* 0x000fc40000000000 */
[----:B------:R-:W-:-:S04]  /*0cf0*/  UIADD3 UR5, UPT, UPT, UR5, 0x400, URZ ;  /* 0x0000040005057890 */ /* 0x000fc8000fffe0ff */
[----:B0-----:R-:W-:-:S06]  /*0d00*/  ULEA UR5, UR9, UR5, 0x18 ;  /* 0x0000000509057291 */ /* 0x001fcc000f8ec0ff */
[----:B------:R-:W-:-:S05]  /*0d10*/  MOV R41, UR5 ;  /* 0x0000000500297c02 */ /* 0x000fca0008000f00 */
[----:B------:R-:W-:-:S05]  /*0d20*/  IMAD R48, R48, 0x40, R41 ;  /* 0x0000004030307824 */ /* 0x000fca00078e0229 */
        /* <DEDUP_REMOVED lines=9> */
.L_x_12:
[----:B------:R-:W0:Y:S01]  /*0dc0*/  LDCU.64 UR14, c[0x0][0x388] ;  /* 0x00007100ff0e77ac */ /* 0x000e220008000a00 */
[----:B------:R-:W-:Y:S01]  /*0dd0*/  IMAD R13, R12, R44, R41 ;  /* 0x0000002c0c0d7224 */ /* 0x000fe200078e0229 */
[----:B0-----:R-:W-:Y:S02]  /*0de0*/  MOV R42, UR14 ;  /* 0x0000000e002a7c02 */ /* 0x001fe40008000f00 */
[----:B------:R-:W-:-:S03]  /*0df0*/  MOV R43, UR15 ;  /* 0x0000000f002b7c02 */ /* 0x000fc60008000f00 */
[----:B------:R-:W-:-:S06]  /*0e00*/  IMAD.WIDE R12, R13, 0x4, R42 ;  /* 0x000000040d0c7825 */ /* 0x000fcc00078e022a */
[----:B------:R-:W2:Y:S01]  /*0e10*/  LDG.E.128 R12, desc[UR12][R12.64] ;  /* 0x0000000c0c0c7981 */ /* 0x000ea2000c1e1d00 */
[----:B------:R-:W0:Y:S01]  /*0e20*/  S2UR UR9, SR_CgaCtaId ;  /* 0x00000000000979c3 */ /* 0x000e220000008800 */
[----:B------:R-:W-:Y:S02]  /*0e30*/  UMOV UR5, 0x400 ;  /* 0x0000040000057882 */ /* 0x000fe40000000000 */
[----:B------:R-:W-:-:S04]  /*0e40*/  UIADD3 UR5, UPT, UPT, UR5, 0x400, URZ ;  /* 0x0000040005057890 */ /* 0x000fc8000fffe0ff */
[----:B0-----:R-:W-:-:S06]  /*0e50*/  ULEA UR5, UR9, UR5, 0x18 ;  /* 0x0000000509057291 */ /* 0x001fcc000f8ec0ff */
[----:B------:R-:W-:-:S05]  /*0e60*/  IMAD.U32 R41, RZ, RZ, UR5 ;  /* 0x00000005ff297e24 */ /* 0x000fca000f8e00ff */
[----:B------:R-:W-:-:S04]  /*0e70*/  LEA R48, R48, R41, 0x6 ;  /* 0x0000002930307211 */ /* 0x000fc800078e30ff */
[----:B------:R-:W-:-:S05]  /*0e80*/  LEA R48, R47, R48, 0x2 ;  /* 0x000000302f307211 */ /* 0x000fca00078e10ff */
[----:B--2---:R0:W-:Y:S02]  /*0e90*/  STS.128 [R48], R12 ;  /* 0x0000000c30007388 */ /* 0x0041e40000000c00 */
.L_x_13:
[----:B------:R-:W-:Y:S05]  /*0ea0*/  BSYNC.RECONVERGENT B1 ;  /* 0x0000000000017941 */ /* 0x000fea0003800200 */
.L_x_11:
[----:B------:R-:W-:Y:S01]  /*0eb0*/  IADD3 R46, PT, PT, R46, UR6, RZ ;  /* 0x000000062e2e7c10 */ /* 0x000fe2000fffe0ff */
[----:B------:R-:W-:Y:S01]  /*0ec0*/  BSSY.RECONVERGENT B1, `(.L_x_14) ;  /* 0x0000026000017945 */ /* 0x000fe20003800200 */
[----:B0-----:R-:W-:Y:S02]  /*0ed0*/  MOV R13, UR4 ;  /* 0x00000004000d7c02 */ /* 0x001fe40008000f00 */
[----:B-1----:R-:W-:Y:S01]  /*0ee0*/  SHF.R.U32.HI R48, RZ, 0x2, R46 ;  /* 0x00000002ff307819 */ /* 0x002fe2000001162e */
[----:B------:R-:W-:-:S03]  /*0ef0*/  IMAD.SHL.U32 R47, R46, 0x4, RZ ;  /* 0x000000042e2f7824 */ /* 0x000fc600078e00ff */
[----:B------:R-:W-:Y:S02]  /*0f00*/  LEA R12, R13, R48, 0x4 ;  /* 0x000000300d0c7211 */ /* 0x000fe400078e20ff */
[----:B------:R-:W-:Y:S02]  /*0f10*/  LOP3.LUT R47, R47, 0xc, RZ, 0xc0, !PT ;  /* 0x0000000c2f2f7812 */ /* 0x000fe400078ec0ff */
[CC--:B------:R-:W-:Y:S02]  /*0f20*/  ISETP.LT.AND P3, PT, R12.reuse, R45.reuse, PT ;  /* 0x0000002d0c00720c */ /* 0x0c0fe40003f61270 */
[----:B------:R-:W-:Y:S02]  /*0f30*/  IADD3 R49, PT, PT, R47, UR8, RZ ;  /* 0x000000082f317c10 */ /* 0x000fe4000fffe0ff */
[----:B------:R-:W-:-:S03]  /*0f40*/  ISETP.GE.AND P0, PT, R12, R45, PT ;  /* 0x0000002d0c00720c */ /* 0x000fc60003f06270 */
[----:B------:R-:W-:-:S05]  /*0f50*/  VIADD R13, R49, 0x3 ;  /* 0x00000003310d7836 */ /* 0x000fca0000000000 */
[----:B------:R-:W-:-:S13]  /*0f60*/  ISETP.GE.AND P2, PT, R13, R44, PT ;  /* 0x0000002c0d00720c */ /* 0x000fda0003f46270 */
[----:B------:R-:W-:Y:S05]  /*0f70*/  @!P2 BRA P3, `(.L_x_15) ;  /* 0x000000000050a947 */ /* 0x000fea0001800000 */
[C---:B------:R-:W-:Y:S02]  /*0f80*/  IADD3 R13, PT, PT, R49.reuse, 0x1, RZ ;  /* 0x00000001310d7810 */ /* 0x040fe40007ffe0ff */
[C---:B------:R-:W-:Y:S02]  /*0f90*/  IADD3 R15, PT, PT, R49.reuse, 0x2, RZ ;  /* 0x00000002310f7810 */ /* 0x040fe40007ffe0ff */
[-C--:B------:R-:W-:Y:S02]  /*0fa0*/  ISETP.LT.AND P2, PT, R49, R44.reuse, !P0 ;  /* 0x0000002c3100720c */ /* 0x080fe40004741270 */
[-C--:B------:R-:W-:Y:S01]  /*0fb0*/  ISETP.LT.AND P3, PT, R13, R44.reuse, !P0 ;  /* 0x0000002c0d00720c */ /* 0x080fe20004761270 */
[-C--:B------:R-:W-:Y:S01]  /*0fc0*/  IMAD R13, R12, R44.reuse, R49 ;  /* 0x0000002c0c0d7224 */ /* 0x080fe200078e0231 */
[----:B------:R-:W-:-:S03]  /*0fd0*/  ISETP.LT.AND P0, PT, R15, R44, !P0 ;  /* 0x0000002c0f00720c */ /* 0x000fc60004701270 */
[----:B------:R-:W-:-:S06]  /*0fe0*/  IMAD.WIDE R42, R13, 0x4, R42 ;  /* 0x000000040d2a7825 */ /* 0x000fcc00078e022a */
[----:B------:R-:W2:Y:S04]  /*0ff0*/  @P2 LDG.E R12, desc[UR12][R42.64] ;  /* 0x0000000c2a0c2981 */ /* 0x000ea8000c1e1900 */
[----:B------:R-:W3:Y:S04]  /*1000*/  @P3 LDG.E R13, desc[UR12][R42.64+0x4] ;  /* 0x0000040c2a0d3981 */ /* 0x000ee8000c1e1900 */
[----:B------:R-:W4:Y:S01]  /*1010*/  @P0 LDG.E R14, desc[UR12][R42.64+0x8] ;  /* 0x0000080c2a0e0981 */ /* 0x000f22000c1e1900 */
[----:B------:R-:W-:-:S05]  /*1020*/  LEA R48, R48, R41, 0x6 ;  /* 0x0000002930307211 */ /* 0x000fca00078e30ff */
[----:B------:R-:W-:-:S05]  /*1030*/  IMAD R47, R47, 0x4, R48 ;  /* 0x000000042f2f7824 */ /* 0x000fca00078e0230 */
        /* <DEDUP_REMOVED lines=8> */
.L_x_15:
[----:B------:R-:W-:-:S04]  /*10c0*/  IMAD R13, R12, R44, R49 ;  /* 0x0000002c0c0d7224 */ /* 0x000fc800078e0231 */
[----:B------:R-:W-:-:S06]  /*10d0*/  IMAD.WIDE R12, R13, 0x4, R42 ;  /* 0x000000040d0c7825 */ /* 0x000fcc00078e022a */
[----:B------:R-:W2:Y:S01]  /*10e0*/  LDG.E.128 R12, desc[UR12][R12.64] ;  /* 0x0000000c0c0c7981 */ /* 0x000ea2000c1e1d00 */
[----:B------:R-:W-:-:S04]  /*10f0*/  LEA R48, R48, R41, 0x6 ;  /* 0x0000002930307211 */ /* 0x000fc800078e30ff */
[----:B------:R-:W-:-:S05]  /*1100*/  LEA R48, R47, R48, 0x2 ;  /* 0x000000302f307211 */ /* 0x000fca00078e10ff */
[----:B--2---:R0:W-:Y:S02]  /*1110*/  STS.128 [R48], R12 ;  /* 0x0000000c30007388 */ /* 0x0041e40000000c00 */
.L_x_16:
[----:B------:R-:W-:Y:S05]  /*1120*/  BSYNC.RECONVERGENT B1 ;  /* 0x0000000000017941 */ /* 0x000fea0003800200 */
.L_x_14:
[----:B------:R-:W-:-:S04]  /*1130*/  IADD3 R46, PT, PT, R46, UR6, RZ ;  /* 0x000000062e2e7c10 */ /* 0x000fc8000fffe0ff */
[----:B------:R-:W-:-:S13]  /*1140*/  ISETP.GE.U32.AND P0, PT, R46, 0x40, PT ;  /* 0x000000402e00780c */ /* 0x000fda0003f06070 */
[----:B------:R-:W-:Y:S05]  /*1150*/  @!P0 BRA `(.L_x_17) ;  /* 0xfffffff800708947 */ /* 0x000fea000383ffff */
.L_x_2:
[----:B0-----:R-:W-:Y:S05]  /*1160*/  BSYNC.RECONVERGENT B0 ;  /* 0x0000000000007941 */ /* 0x001fea0003800200 */
.L_x_1:
[----:B------:R-:W0:Y:S08]  /*1170*/  S2UR UR9, SR_CgaCtaId ;  /* 0x00000000000979c3 */ /* 0x000e300000008800 */
[----:B------:R-:W-:Y:S01]  /*1180*/  BAR.SYNC.DEFER_BLOCKING 0x0 ;  /* 0x0000000000007b1d */ /* 0x000fe20000010000 */
[----:B------:R-:W-:-:S05]  /*1190*/  ISETP.GT.U32.AND P0, PT, R40, 0x3, PT ;  /* 0x000000032800780c */ /* 0x000fca0003f04070 */
[----:B------:R-:W-:Y:S02]  /*11a0*/  UMOV UR5, 0x400 ;  /* 0x0000040000057882 */ /* 0x000fe40000000000 */
[----:B0-----:R-:W-:-:S03]  /*11b0*/  ULEA UR10, UR9, UR5, 0x18 ;  /* 0x00000005090a7291 */ /* 0x001fc6000f8ec0ff */
[----:B------:R-:W-:-:S09]  /*11c0*/  UMOV UR5, URZ ;  /* 0x000000ff00057c82 */ /* 0x000fd20008000000 */
.L_x_34:
[----:B------:R-:W-:Y:S01]  /*11d0*/  ULEA UR9, UR5, UR10, 0x6 ;  /* 0x0000000a05097291 */ /* 0x000fe2000f8e30ff */
[----:B------:R-:W-:Y:S05]  /*11e0*/  BSSY.RECONVERGENT B0, `(.L_x_18) ;  /* 0x0000005000007945 */ /* 0x000fea0003800200 */
[----:B-1-34-:R-:W-:Y:S01]  /*11f0*/  LEA R13, R40, UR9, 0x4 ;  /* 0x00000009280d7c11 */ /* 0x01afe2000f8e20ff */
[----:B------:R-:W-:Y:S06]  /*1200*/  @P0 BRA `(.L_x_19) ;  /* 0x0000000000080947 */ /* 0x000fec0003800000 */
[----:B------:R0:W1:Y:S04]  /*1210*/  LDS R29, [R13] ;  /* 0x000000000d1d7984 */ /* 0x0000680000000800 */
[----:B------:R0:W2:Y:S02]  /*1220*/  LDS R31, [R13+0x4] ;  /* 0x000004000d1f7984 */ /* 0x0000a40000000800 */
.L_x_19:
[----:B------:R-:W-:Y:S05]  /*1230*/  BSYNC.RECONVERGENT B0 ;  /* 0x0000000000007941 */ /* 0x000fea0003800200 */
.L_x_18:
[----:B------:R-:W-:Y:S04]  /*1240*/  BSSY.RECONVERGENT B0, `(.L_x_20) ;  /* 0x0000004000007945 */ /* 0x000fe80003800200 */
[----:B------:R-:W-:Y:S05]  /*1250*/  @P0 BRA `(.L_x_21) ;  /* 0x0000000000080947 */ /* 0x000fea0003800000 */
[----:B------:R3:W4:Y:S04]  /*1260*/  @!P0 LDS R32, [R13+0xc] ;  /* 0x00000c000d208984 */ /* 0x0007280000000800 */
[----:B------:R3:W0:Y:S02]  /*1270*/  LDS R33, [R13+0x8] ;  /* 0x000008000d217984 */ /* 0x0006240000000800 */
.L_x_21:
[----:B------:R-:W-:Y:S05]  /*1280*/  BSYNC.RECONVERGENT B0 ;  /* 0x0000000000007941 */ /* 0x000fea0003800200 */
.L_x_20:
[----:B------:R-:W5:Y:S01]  /*1290*/  S2UR UR11, SR_CgaCtaId ;  /* 0x00000000000b79c3 */ /* 0x000f620000008800 */
[----:B------:R-:W-:Y:S01]  /*12a0*/  UMOV UR9, 0x400 ;  /* 0x0000040000097882 */ /* 0x000fe20000000000 */
[----:B------:R-:W-:Y:S01]  /*12b0*/  ISETP.GT.U32.AND P2, PT, R39, 0x3, PT ;  /* 0x000000032700780c */ /* 0x000fe20003f44070 */
[----:B------:R-:W-:Y:S01]  /*12c0*/  UIADD3 UR9, UPT, UPT, UR9, 0x400, URZ ;  /* 0x0000040009097890 */ /* 0x000fe2000fffe0ff */
[----:B------:R-:W-:Y:S03]  /*12d0*/  BSSY.RECONVERGENT B0, `(.L_x_22) ;  /* 0x0000007000007945 */ /* 0x000fe60003800200 */
[----:B-----5:R-:W-:-:S04]  /*12e0*/  ULEA UR9, UR11, UR9, 0x18 ;  /* 0x000000090b097291 */ /* 0x020fc8000f8ec0ff */
[----:B------:R-:W-:-:S06]  /*12f0*/  ULEA UR9, UR5, UR9, 0x6 ;  /* 0x0000000905097291 */ /* 0x000fcc000f8e30ff */
[----:B------:R-:W-:Y:S01]  /*1300*/  LEA R12, R39, UR9, 0x4 ;  /* 0x00000009270c7c11 */ /* 0x000fe2000f8e20ff */
[----:B------:R-:W-:Y:S06]  /*1310*/  @P2 BRA `(.L_x_23) ;  /* 0x0000000000082947 */ /* 0x000fec0003800000 */
[----:B------:R0:W0:Y:S04]  /*1320*/  LDS R25, [R12] ;  /* 0x000000000c197984 */ /* 0x0000280000000800 */
[----:B------:R0:W0:Y:S02]  /*1330*/  LDS R24, [R12+0x4] ;  /* 0x000004000c187984 */ /* 0x0000240000000800 */
.L_x_23:
[----:B------:R-:W-:Y:S05]  /*1340*/  BSYNC.RECONVERGENT B0 ;  /* 0x0000000000007941 */ /* 0x000fea0003800200 */
.L_x_22:
[----:B------:R-:W-:Y:S04]  /*1350*/  BSSY.RECONVERGENT B0, `(.L_x_24) ;  /* 0x0000004000007945 */ /* 0x000fe80003800200 */
[----:B------:R-:W-:Y:S05]  /*1360*/  @P2 BRA `(.L_x_25) ;  /* 0x0000000000082947 */ /* 0x000fea0003800000 */
[----:B------:R0:W0:Y:S04]  /*1370*/  @!P2 LDS R28, [R12+0xc] ;  /* 0x00000c000c1ca984 */ /* 0x0000280000000800 */
[----:B------:R0:W0:Y:S02]  /*1380*/  LDS R27, [R12+0x8] ;  /* 0x000008000c1b7984 */ /* 0x0000240000000800 */
.L_x_25:
[----:B------:R-:W-:Y:S05]  /*1390*/  BSYNC.RECONVERGENT B0 ;  /* 0x0000000000007941 */ /* 0x000fea0003800200 */
.L_x_24:
[----:B------:R-:W-:Y:S01]  /*13a0*/  BSSY.RECONVERGENT B0, `(.L_x_26) ;  /* 0x0000014000007945 */ /* 0x000fe20003800200 */
[C---:B01----:R-:W-:Y:S01]  /*13b0*/  FFMA R22, R29.reuse, R25, R22 ;  /* 0x000000191d167223 */ /* 0x043fe20000000016 */
[C---:B------:R-:W-:Y:S01]  /*13c0*/  FFMA R21, R29.reuse, R24, R21 ;  /* 0x000000181d157223 */ /* 0x040fe20000000015 */
[C---:B------:R-:W-:Y:S01]  /*13d0*/  FFMA R20, R29.reuse, R27, R20 ;  /* 0x0000001b1d147223 */ /* 0x040fe20000000014 */
[----:B------:R-:W-:Y:S01]  /*13e0*/  FFMA R19, R29, R28, R19 ;  /* 0x0000001c1d137223 */ /* 0x000fe20000000013 */
[C---:B--2---:R-:W-:Y:S01]  /*13f0*/  FFMA R18, R31.reuse, R25, R18 ;  /* 0x000000191f127223 */ /* 0x044fe20000000012 */
[C---:B------:R-:W-:Y:S01]  /*1400*/  FFMA R17, R31.reuse, R24, R17 ;  /* 0x000000181f117223 */ /* 0x040fe20000000011 */
[C---:B------:R-:W-:Y:S01]  /*1410*/  FFMA R16, R31.reuse, R27, R16 ;  /* 0x0000001b1f107223 */ /* 0x040fe20000000010 */
[----:B------:R-:W-:Y:S01]  /*1420*/  FFMA R11, R31, R28, R11 ;  /* 0x0000001c1f0b7223 */ /* 0x000fe2000000000b */
[C---:B------:R-:W-:Y:S01]  /*1430*/  FFMA R2, R33.reuse, R25, R2 ;  /* 0x0000001921027223 */ /* 0x040fe20000000002 */
[C---:B------:R-:W-:Y:S01]  /*1440*/  FFMA R15, R33.reuse, R24, R4 ;  /* 0x00000018210f7223 */ /* 0x040fe20000000004 */
[C---:B------:R-:W-:Y:S01]  /*1450*/  FFMA R14, R33.reuse, R27, R5 ;  /* 0x0000001b210e7223 */ /* 0x040fe20000000005 */
[----:B------:R-:W-:Y:S01]  /*1460*/  FFMA R41, R33, R28, R6 ;  /* 0x0000001c21297223 */ /* 0x000fe20000000006 */
[C---:B----4-:R-:W-:Y:S01]  /*1470*/  FFMA R7, R32.reuse, R25, R7 ;  /* 0x0000001920077223 */ /* 0x050fe20000000007 */
[C---:B------:R-:W-:Y:S01]  /*1480*/  FFMA R43, R32.reuse, R24, R8 ;  /* 0x00000018202b7223 */ /* 0x040fe20000000008 */
[C---:B------:R-:W-:Y:S01]  /*1490*/  FFMA R42, R32.reuse, R27, R9 ;  /* 0x0000001b202a7223 */ /* 0x040fe20000000009 */
[----:B------:R-:W-:Y:S01]  /*14a0*/  FFMA R45, R32, R28, R10 ;  /* 0x0000001c202d7223 */ /* 0x000fe2000000000a */
[----:B------:R-:W-:Y:S06]  /*14b0*/  @P0 BRA `(.L_x_27) ;  /* 0x0000000000080947 */ /* 0x000fec0003800000 */
[----:B------:R0:W1:Y:S04]  /*14c0*/  LDS R29, [R13+0x40] ;  /* 0x000040000d1d7984 */ /* 0x0000680000000800 */
[----:B------:R0:W2:Y:S02]  /*14d0*/  LDS R31, [R13+0x44] ;  /* 0x000044000d1f7984 */ /* 0x0000a40000000800 */
.L_x_27:
[----:B------:R-:W-:Y:S05]  /*14e0*/  BSYNC.RECONVERGENT B0 ;  /* 0x0000000000007941 */ /* 0x000fea0003800200 */
.L_x_26:
[----:B------:R-:W-:Y:S04]  /*14f0*/  BSSY.RECONVERGENT B0, `(.L_x_28) ;  /* 0x0000004000007945 */ /* 0x000fe80003800200 */
[----:B------:R-:W-:Y:S05]  /*1500*/  @P0 BRA `(.L_x_29) ;  /* 0x0000000000080947 */ /* 0x000fea0003800000 */
[----:B------:R4:W0:Y:S04]  /*1510*/  @!P0 LDS R32, [R13+0x4c] ;  /* 0x00004c000d208984 */ /* 0x0008280000000800 */
[----:B------:R4:W0:Y:S02]  /*1520*/  LDS R33, [R13+0x48] ;  /* 0x000048000d217984 */ /* 0x0008240000000800 */
.L_x_29:
[----:B------:R-:W-:Y:S05]  /*1530*/  BSYNC.RECONVERGENT B0 ;  /* 0x0000000000007941 */ /* 0x000fea0003800200 */
.L_x_28:
[----:B------:R-:W-:Y:S04]  /*1540*/  BSSY.RECONVERGENT B0, `(.L_x_30) ;  /* 0x0000004000007945 */ /* 0x000fe80003800200 */
[----:B------:R-:W-:Y:S05]  /*1550*/  @P2 BRA `(.L_x_31) ;  /* 0x0000000000082947 */ /* 0x000fea0003800000 */
[----:B------:R0:W0:Y:S04]  /*1560*/  LDS R25, [R12+0x40] ;  /* 0x000040000c197984 */ /* 0x0000280000000800 */
[----:B------:R0:W0:Y:S02]  /*1570*/  LDS R24, [R12+0x44] ;  /* 0x000044000c187984 */ /* 0x0000240000000800 */
.L_x_31:
[----:B------:R-:W-:Y:S05]  /*1580*/  BSYNC.RECONVERGENT B0 ;  /* 0x0000000000007941 */ /* 0x000fea0003800200 */
.L_x_30:
[----:B------:R-:W-:Y:S04]  /*1590*/  BSSY.RECONVERGENT B0, `(.L_x_32) ;  /* 0x0000004000007945 */ /* 0x000fe80003800200 */
[----:B------:R-:W-:Y:S05]  /*15a0*/  @P2 BRA `(.L_x_33) ;  /* 0x0000000000082947 */ /* 0x000fea0003800000 */
[----:B------:R0:W0:Y:S04]  /*15b0*/  @!P2 LDS R28, [R12+0x4c] ;  /* 0x00004c000c1ca984 */ /* 0x0000280000000800 */
[----:B------:R0:W0:Y:S02]  /*15c0*/  LDS R27, [R12+0x48] ;  /* 0x000048000c1b7984 */ /* 0x0000240000000800 */
.L_x_33:
[----:B------:R-:W-:Y:S05]  /*15d0*/  BSYNC.RECONVERGENT B0 ;  /* 0x0000000000007941 */ /* 0x000fea0003800200 */
.L_x_32:
[----:B------:R-:W-:Y:S01]  /*15e0*/  UIADD3 UR5, UPT, UPT, UR5, 0x2, URZ ;  /* 0x0000000205057890 */ /* 0x000fe2000fffe0ff */
[C---:B01----:R-:W-:Y:S01]  /*15f0*/  FFMA R22, R29.reuse, R25, R22 ;  /* 0x000000191d167223 */ /* 0x043fe20000000016 */
[C---:B------:R-:W-:Y:S01]  /*1600*/  FFMA R21, R29.reuse, R24, R21 ;  /* 0x000000181d157223 */ /* 0x040fe20000000015 */
[C---:B------:R-:W-:Y:S01]  /*1610*/  FFMA R20, R29.reuse, R27, R20 ;  /* 0x0000001b1d147223 */ /* 0x040fe20000000014 */
[----:B------:R-:W-:Y:S01]  /*1620*/  UISETP.NE.AND UP0, UPT, UR5, 0x10, UPT ;  /* 0x000000100500788c */ /* 0x000fe2000bf05270 */
        /* <DEDUP_REMOVED lines=9> */
[C---:B------:R-:W-:Y:S01]  /*16c0*/  FFMA R7, R32.reuse, R25, R7 ;  /* 0x0000001920077223 */ /* 0x040fe20000000007 */
[C---:B------:R-:W-:Y:S01]  /*16d0*/  FFMA R8, R32.reuse, R24, R43 ;  /* 0x0000001820087223 */ /* 0x040fe2000000002b */
[C---:B------:R-:W-:Y:S01]  /*16e0*/  FFMA R9, R32.reuse, R27, R42 ;  /* 0x0000001b20097223 */ /* 0x040fe2000000002a */
[----:B------:R-:W-:Y:S01]  /*16f0*/  FFMA R10, R32, R28, R45 ;  /* 0x0000001c200a7223 */ /* 0x000fe2000000002d */
[----:B------:R-:W-:Y:S06]  /*1700*/  BRA.U UP0, `(.L_x_34) ;  /* 0xfffffff900b07547 */ /* 0x000fec000b83ffff */
[----:B------:R-:W0:Y:S01]  /*1710*/  LDCU UR5, c[0x0][0x3a0] ;  /* 0x00007400ff0577ac */ /* 0x000e220008000800 */
[----:B------:R-:W-:Y:S02]  /*1720*/  UIADD3 UR4, UPT, UPT, UR4, 0x1, URZ ;  /* 0x0000000104047890 */ /* 0x000fe4000fffe0ff */
[----:B0-----:R-:W-:-:S04]  /*1730*/  UIADD3 UR5, UPT, UPT, UR5, 0xf, URZ ;  /* 0x0000000f05057890 */ /* 0x001fc8000fffe0ff */
[----:B------:R-:W-:-:S04]  /*1740*/  USHF.R.U32.HI UR5, URZ, 0x4, UR5 ;  /* 0x00000004ff057899 */ /* 0x000fc80008011605 */
[----:B------:R-:W-:Y:S01]  /*1750*/  UISETP.NE.AND UP0, UPT, UR4, UR5, UPT ;  /* 0x000000050400728c */ /* 0x000fe2000bf05270 */
[----:B------:R-:W-:Y:S08]  /*1760*/  BAR.SYNC.DEFER_BLOCKING 0x0 ;  /* 0x0000000000007b1d */ /* 0x000ff00000010000 */
[----:B------:R-:W-:Y:S05]  /*1770*/  BRA.U UP0, `(.L_x_35) ;  /* 0xffffffed00387547 */ /* 0x000fea000b83ffff */
.L_x_0:
[----:B------:R-:W0:Y:S01]  /*1780*/  LDCU UR6, c[0x0][0x398] ;  /* 0x00007300ff0677ac */ /* 0x000e220008000800 */
[----:B------:R-:W-:Y:S01]  /*1790*/  BSSY.RECONVERGENT B0, `(.L_x_36) ;  /* 0x0000032000007945 */ /* 0x000fe20003800200 */
[----:B------:R-:W-:Y:S01]  /*17a0*/  VIADD R23, R0, 0x3 ;  /* 0x0000000300177836 */ /* 0x000fe20000000000 */
[----:B0-----:R-:W-:-:S13]  /*17b0*/  ISETP.GE.AND P0, PT, R3, UR6, PT ;  /* 0x0000000603007c0c */ /* 0x001fda000bf06270 */
[----:B------:R-:W-:Y:S05]  /*17c0*/  @P0 BRA `(.L_x_37) ;  /* 0x0000000000b80947 */ /* 0x000fea0003800000 */
[----:B------:R-:W0:Y:S02]  /*17d0*/  LDC R27, c[0x0][0x39c] ;  /* 0x0000e700ff1b7b82 */ /* 0x000e240000000800 */
[----:B0-----:R-:W-:-:S13]  /*17e0*/  ISETP.GE.AND P0, PT, R23, R27, PT ;  /* 0x0000001b1700720c */ /* 0x001fda0003f06270 */
[----:B------:R-:W-:Y:S05]  /*17f0*/  @P0 BRA `(.L_x_38) ;  /* 0x0000000000400947 */ /* 0x000fea0003800000 */
[----:B------:R-:W0:Y:S01]  /*1800*/  LDC.64 R24, c[0x0][0x390] ;  /* 0x0000e400ff187b82 */ /* 0x000e220000000a00 */
[----:B---34-:R-:W-:Y:S01]  /*1810*/  IMAD R13, R3, R27, R0 ;  /* 0x0000001b030d7224 */ /* 0x018fe200078e0200 */
[----:B------:R-:W1:Y:S01]  /*1820*/  LDCU UR4, c[0x0][0x3a8] ;  /* 0x00007500ff0477ac */ /* 0x000e620008000800 */
[----:B------:R-:W2:Y:S02]  /*1830*/  LDCU UR5, c[0x0][0x3a4] ;  /* 0x00007480ff0577ac */ /* 0x000ea40008000800 */
[----:B0-----:R-:W-:-:S05]  /*1840*/  IMAD.WIDE.U32 R24, R13, 0x4, R24 ;  /* 0x000000040d187825 */ /* 0x001fca00078e0018 */
[----:B------:R-:W1:Y:S02]  /*1850*/  LDG.E.128 R12, desc[UR12][R24.64] ;  /* 0x0000000c180c7981 */ /* 0x000e64000c1e1d00 */
[----:B-1----:R-:W-:Y:S01]  /*1860*/  FMUL R27, R12, UR4 ;  /* 0x000000040c1b7c20 */ /* 0x002fe20008400000 */
[----:B------:R-:W-:Y:S01]  /*1870*/  FMUL R26, R13, UR4 ;  /* 0x000000040d1a7c20 */ /* 0x000fe20008400000 */
[----:B------:R-:W-:Y:S01]  /*1880*/  FMUL R29, R14, UR4 ;  /* 0x000000040e1d7c20 */ /* 0x000fe20008400000 */
[----:B------:R-:W-:Y:S01]  /*1890*/  FMUL R28, R15, UR4 ;  /* 0x000000040f1c7c20 */ /* 0x000fe20008400000 */
[----:B--2---:R-:W-:Y:S01]  /*18a0*/  FFMA R12, R22, UR5, R27 ;  /* 0x00000005160c7c23 */ /* 0x004fe2000800001b */
[----:B------:R-:W-:Y:S01]  /*18b0*/  FFMA R13, R21, UR5, R26 ;  /* 0x00000005150d7c23 */ /* 0x000fe2000800001a */
[----:B------:R-:W-:Y:S01]  /*18c0*/  FFMA R14, R20, UR5, R29 ;  /* 0x00000005140e7c23 */ /* 0x000fe2000800001d */
[----:B------:R-:W-:-:S05]  /*18d0*/  FFMA R15, R19, UR5, R28 ;  /* 0x00000005130f7c23 */ /* 0x000fca000800001c */
[----:B------:R2:W-:Y:S01]  /*18e0*/  STG.E.128 desc[UR12][R24.64], R12 ;  /* 0x0000000c18007986 */ /* 0x0005e2000c101d0c */
[----:B------:R-:W-:Y:S05]  /*18f0*/  BRA `(.L_x_37) ;  /* 0x00000000006c7947 */ /* 0x000fea0003800000 */
.L_x_38:
[----:B---34-:R-:W0:Y:S01]  /*1900*/  LDC.64 R12, c[0x0][0x390] ;  /* 0x0000e400ff0c7b82 */ /* 0x018e220000000a00 */
[C---:B------:R-:W-:Y:S01]  /*1910*/  IADD3 R14, PT, PT, R0.reuse, 0x1, RZ ;  /* 0x00000001000e7810 */ /* 0x040fe20007ffe0ff */
[-C--:B------:R-:W-:Y:S01]  /*1920*/  IMAD R15, R3, R27.reuse, R0 ;  /* 0x0000001b030f7224 */ /* 0x080fe200078e0200 */
[-C--:B------:R-:W-:Y:S02]  /*1930*/  ISETP.GE.AND P0, PT, R0, R27.reuse, PT ;  /* 0x0000001b0000720c */ /* 0x080fe40003f06270 */
[----:B------:R-:W-:-:S11]  /*1940*/  ISETP.GE.AND P1, PT, R14, R27, PT ;  /* 0x0000001b0e00720c */ /* 0x000fd60003f26270 */
[----:B------:R-:W1:Y:S01]  /*1950*/  @!P0 LDC R24, c[0x0][0x3a4] ;  /* 0x0000e900ff188b82 */ /* 0x000e620000000800 */
[----:B0-----:R-:W-:-:S07]  /*1960*/  IMAD.WIDE.U32 R12, R15, 0x4, R12 ;  /* 0x000000040f0c7825 */ /* 0x001fce00078e000c */
[----:B------:R-:W0:Y:S01]  /*1970*/  @!P1 LDC R26, c[0x0][0x3a8] ;  /* 0x0000ea00ff1a9b82 */ /* 0x000e220000000800 */
[----:B------:R-:W2:Y:S04]  /*1980*/  @!P0 LDG.E R14, desc[UR12][R12.64] ;  /* 0x0000000c0c0e8981 */ /* 0x000ea8000c1e1900 */
[----:B------:R-:W0:Y:S03]  /*1990*/  @!P1 LDG.E R19, desc[UR12][R12.64+0x4] ;  /* 0x0000040c0c139981 */ /* 0x000e26000c1e1900 */
[----:B------:R-:W2:Y:S08]  /*19a0*/  @!P0 LDC R15, c[0x0][0x3a8] ;  /* 0x0000ea00ff0f8b82 */ /* 0x000eb00000000800 */
[----:B------:R-:W3:Y:S01]  /*19b0*/  @!P1 LDC R25, c[0x0][0x3a4] ;  /* 0x0000e900ff199b82 */ /* 0x000ee20000000800 */
[----:B--2---:R-:W-:Y:S01]  /*19c0*/  @!P0 FMUL R15, R14, R15 ;  /* 0x0000000f0e0f8220 */ /* 0x004fe20000400000 */
[----:B0-----:R-:W-:-:S03]  /*19d0*/  @!P1 FMUL R14, R19, R26 ;  /* 0x0000001a130e9220 */ /* 0x001fc60000400000 */
[----:B-1----:R-:W-:Y:S01]  /*19e0*/  @!P0 FFMA R15, R22, R24, R15 ;  /* 0x00000018160f8223 */ /* 0x002fe2000000000f */
[----:B---3--:R-:W-:Y:S01]  /*19f0*/  @!P1 FFMA R21, R21, R25, R14 ;  /* 0x0000001915159223 */ /* 0x008fe2000000000e */
[----:B------:R-:W-:-:S03]  /*1a00*/  IADD3 R14, PT, PT, R0, 0x2, RZ ;  /* 0x00000002000e7810 */ /* 0x000fc60007ffe0ff */
[----:B------:R0:W-:Y:S01]  /*1a10*/  @!P0 STG.E desc[UR12][R12.64], R15 ;  /* 0x0000000f0c008986 */ /* 0x0001e2000c10190c */
[----:B------:R-:W-:-:S03]  /*1a20*/  ISETP.GE.AND P0, PT, R14, R27, PT ;  /* 0x0000001b0e00720c */ /* 0x000fc60003f06270 */
[----:B------:R0:W-:Y:S10]  /*1a30*/  @!P1 STG.E desc[UR12][R12.64+0x4], R21 ;  /* 0x000004150c009986 */ /* 0x0001f4000c10190c */
[----:B------:R-:W-:Y:S05]  /*1a40*/  @P0 BRA `(.L_x_37) ;  /* 0x0000000000180947 */ /* 0x000fea0003800000 */
[----:B------:R-:W0:Y:S01]  /*1a50*/  LDG.E R14, desc[UR12][R12.64+0x8] ;  /* 0x0000080c0c0e7981 */ /* 0x000e22000c1e1900 */
[----:B------:R-:W0:Y:S01]  /*1a60*/  LDCU UR4, c[0x0][0x3a8] ;  /* 0x00007500ff0477ac */ /* 0x000e220008000800 */
[----:B------:R-:W1:Y:S01]  /*1a70*/  LDCU UR5, c[0x0][0x3a4] ;  /* 0x00007480ff0577ac */ /* 0x000e620008000800 */
[----:B0-----:R-:W-:-:S04]  /*1a80*/  FMUL R15, R14, UR4 ;  /* 0x000000040e0f7c20 */ /* 0x001fc80008400000 */
[----:B-1----:R-:W-:-:S05]  /*1a90*/  FFMA R15, R20, UR5, R15 ;  /* 0x00000005140f7c23 */ /* 0x002fca000800000f */
[----:B------:R1:W-:Y:S02]  /*1aa0*/  STG.E desc[UR12][R12.64+0x8], R15 ;  /* 0x0000080f0c007986 */ /* 0x0003e4000c10190c */
.L_x_37:
[----:B------:R-:W-:Y:S05]  /*1ab0*/  BSYNC.RECONVERGENT B0 ;  /* 0x0000000000007941 */ /* 0x000fea0003800200 */
.L_x_36:
[----:B012---:R-:W-:Y:S01]  /*1ac0*/  IADD3 R15, PT, PT, R3, 0x1, RZ ;  /* 0x00000001030f7810 */ /* 0x007fe20007ffe0ff */
[----:B------:R-:W-:Y:S03]  /*1ad0*/  BSSY.RECONVERGENT B0, `(.L_x_39) ;  /* 0x0000031000007945 */ /* 0x000fe60003800200 */
[----:B------:R-:W-:-:S13]  /*1ae0*/  ISETP.GE.AND P0, PT, R15, UR6, PT ;  /* 0x000000060f007c0c */ /* 0x000fda000bf06270 */
[----:B------:R-:W-:Y:S05]  /*1af0*/  @P0 BRA `(.L_x_40) ;  /* 0x0000000000b80947 */ /* 0x000fea0003800000 */
[----:B------:R-:W0:Y:S02]  /*1b00*/  LDC R19, c[0x0][0x39c] ;  /* 0x0000e700ff137b82 */ /* 0x000e240000000800 */
[----:B0-----:R-:W-:-:S13]  /*1b10*/  ISETP.GE.AND P0, PT, R23, R19, PT ;  /* 0x000000131700720c */ /* 0x001fda0003f06270 */
[----:B------:R-:W-:Y:S05]  /*1b20*/  @!P0 BRA `(.L_x_41) ;  /* 0x0000000000708947 */ /* 0x000fea0003800000 */
[----:B---34-:R-:W0:Y:S01]  /*1b30*/  LDC.64 R12, c[0x0][0x390] ;  /* 0x0000e400ff0c7b82 */ /* 0x018e220000000a00 */
[C---:B------:R-:W-:Y:S01]  /*1b40*/  VIADD R14, R0.reuse, 0x1 ;  /* 0x00000001000e7836 */ /* 0x040fe20000000000 */
[-C--:B------:R-:W-:Y:S01]  /*1b50*/  ISETP.GE.AND P0, PT, R0, R19.reuse, PT ;  /* 0x000000130000720c */ /* 0x080fe20003f06270 */
[----:B------:R-:W-:-:S03]  /*1b60*/  IMAD R15, R15, R19, R0 ;  /* 0x000000130f0f7224 */ /* 0x000fc600078e0200 */
[----:B------:R-:W-:-:S09]  /*1b70*/  ISETP.GE.AND P1, PT, R14, R19, PT ;  /* 0x000000130e00720c */ /* 0x000fd20003f26270 */
[----:B------:R-:W1:Y:S08]  /*1b80*/  @!P0 LDC R20, c[0x0][0x3a8] ;  /* 0x0000ea00ff148b82 */ /* 0x000e700000000800 */
[----:B------:R-:W2:Y:S01]  /*1b90*/  @!P1 LDC R21, c[0x0][0x3a8] ;  /* 0x0000ea00ff159b82 */ /* 0x000ea20000000800 */
[----:B0-----:R-:W-:-:S05]  /*1ba0*/  IMAD.WIDE.U32 R12, R15, 0x4, R12 ;  /* 0x000000040f0c7825 */ /* 0x001fca00078e000c */
[----:B------:R-:W2:Y:S02]  /*1bb0*/  @!P1 LDG.E R14, desc[UR12][R12.64+0x4] ;  /* 0x0000040c0c0e9981 */ /* 0x000ea4000c1e1900 */
[----:B------:R-:W0:Y:S02]  /*1bc0*/  @!P1 LDC R22, c[0x0][0x3a4] ;  /* 0x0000e900ff169b82 */ /* 0x000e240000000800 */
[----:B------:R-:W1:Y:S06]  /*1bd0*/  @!P0 LDG.E R11, desc[UR12][R12.64] ;  /* 0x0000000c0c0b8981 */ /* 0x000e6c000c1e1900 */
[----:B------:R-:W3:Y:S01]  /*1be0*/  @!P0 LDC R15, c[0x0][0x3a4] ;  /* 0x0000e900ff0f8b82 */ /* 0x000ee20000000800 */
[----:B--2---:R-:W-:Y:S01]  /*1bf0*/  @!P1 FMUL R14, R14, R21 ;  /* 0x000000150e0e9220 */ /* 0x004fe20000400000 */
[----:B-1----:R-:W-:-:S03]  /*1c00*/  @!P0 FMUL R11, R11, R20 ;  /* 0x000000140b0b8220 */ /* 0x002fc60000400000 */
[----:B0-----:R-:W-:Y:S01]  /*1c10*/  @!P1 FFMA R17, R17, R22, R14 ;  /* 0x0000001611119223 */ /* 0x001fe2000000000e */
[----:B------:R-:W-:Y:S01]  /*1c20*/  IADD3 R14, PT, PT, R0, 0x2, RZ ;  /* 0x00000002000e7810 */ /* 0x000fe20007ffe0ff */
[----:B---3--:R-:W-:-:S03]  /*1c30*/  @!P0 FFMA R11, R18, R15, R11 ;  /* 0x0000000f120b8223 */ /* 0x008fc6000000000b */
[----:B------:R1:W-:Y:S04]  /*1c40*/  @!P1 STG.E desc[UR12][R12.64+0x4], R17 ;  /* 0x000004110c009986 */ /* 0x0003e8000c10190c */
[----:B------:R1:W-:Y:S01]  /*1c50*/  @!P0 STG.E desc[UR12][R12.64], R11 ;  /* 0x0000000b0c008986 */ /* 0x0003e2000c10190c */
[----:B------:R-:W-:-:S13]  /*1c60*/  ISETP.GE.AND P0, PT, R14, R19, PT ;  /* 0x000000130e00720c */ /* 0x000fda0003f06270 */
[----:B-1----:R-:W-:Y:S05]  /*1c70*/  @P0 BRA `(.L_x_40) ;  /* 0x0000000000580947 */ /* 0x002fea0003800000 */
[----:B------:R-:W2:Y:S01]  /*1c80*/  LDG.E R11, desc[UR12][R12.64+0x8] ;  /* 0x0000080c0c0b7981 */ /* 0x000ea2000c1e1900 */
[----:B------:R-:W2:Y:S01]  /*1c90*/  LDCU UR4, c[0x0][0x3a8] ;  /* 0x00007500ff0477ac */ /* 0x000ea20008000800 */
[----:B------:R-:W0:Y:S01]  /*1ca0*/  LDCU UR5, c[0x0][0x3a4] ;  /* 0x00007480ff0577ac */ /* 0x000e220008000800 */
[----:B--2---:R-:W-:-:S04]  /*1cb0*/  FMUL R11, R11, UR4 ;  /* 0x000000040b0b7c20 */ /* 0x004fc80008400000 */
[----:B0-----:R-:W-:-:S05]  /*1cc0*/  FFMA R11, R16, UR5, R11 ;  /* 0x00000005100b7c23 */ /* 0x001fca000800000b */
[----:B------:R1:W-:Y:S01]  /*1cd0*/  STG.E desc[UR12][R12.64+0x8], R11 ;  /* 0x0000080b0c007986 */ /* 0x0003e2000c10190c */
[----:B------:R-:W-:Y:S05]  /*1ce0*/  BRA `(.L_x_40) ;  /* 0x00000000003c7947 */ /* 0x000fea0003800000 */
.L_x_41:
[----:B---34-:R-:W0:Y:S01]  /*1cf0*/  LDC.64 R12, c[0x0][0x390] ;  /* 0x0000e400ff0c7b82 */ /* 0x018e220000000a00 */
[----:B------:R-:W-:Y:S01]  /*1d00*/  IMAD R21, R15, R19, R0 ;  /* 0x000000130f157224 */ /* 0x000fe200078e0200 */
        /* <DEDUP_REMOVED lines=12> */
[----:B------:R0:W-:Y:S02]  /*1dd0*/  STG.E.128 desc[UR12][R20.64], R12 ;  /* 0x0000000c14007986 */ /* 0x0001e4000c101d0c */
.L_x_40:
[----:B------:R-:W-:Y:S05]  /*1de0*/  BSYNC.RECONVERGENT B0 ;  /* 0x0000000000007941 */ /* 0x000fea0003800200 */
.L_x_39:
[----:B-1----:R-:W-:Y:S01]  /*1df0*/  IADD3 R11, PT, PT, R3, 0x2, RZ ;  /* 0x00000002030b7810 */ /* 0x002fe20007ffe0ff */
[----:B------:R-:W-:Y:S03]  /*1e00*/  BSSY.RECONVERGENT B0, `(.L_x_42) ;  /* 0x0000031000007945 */ /* 0x000fe60003800200 */
[----:B------:R-:W-:-:S13]  /*1e10*/  ISETP.GE.AND P0, PT, R11, UR6, PT ;  /* 0x000000060b007c0c */ /* 0x000fda000bf06270 */
[----:B------:R-:W-:Y:S05]  /*1e20*/  @P0 BRA `(.L_x_43) ;  /* 0x0000000000b80947 */ /* 0x000fea0003800000 */
[----:B------:R-:W1:Y:S02]  /*1e30*/  LDC R16, c[0x0][0x39c] ;  /* 0x0000e700ff107b82 */ /* 0x000e640000000800 */
[----:B-1----:R-:W-:-:S13]  /*1e40*/  ISETP.GE.AND P0, PT, R23, R16, PT ;  /* 0x000000101700720c */ /* 0x002fda0003f06270 */
[----:B------:R-:W-:Y:S05]  /*1e50*/  @!P0 BRA `(.L_x_44) ;  /* 0x0000000000708947 */ /* 0x000fea0003800000 */
[----:B0--34-:R-:W0:Y:S01]  /*1e60*/  LDC.64 R12, c[0x0][0x390] ;  /* 0x0000e400ff0c7b82 */ /* 0x019e220000000a00 */
[C---:B------:R-:W-:Y:S01]  /*1e70*/  IADD3 R15, PT, PT, R0.reuse, 0x1, RZ ;  /* 0x00000001000f7810 */ /* 0x040fe20007ffe0ff */
[-C--:B------:R-:W-:Y:S01]  /*1e80*/  IMAD R11, R11, R16.reuse, R0 ;  /* 0x000000100b0b7224 */ /* 0x080fe200078e0200 */
[-C--:B------:R-:W-:Y:S02]  /*1e90*/  ISETP.GE.AND P0, PT, R0, R16.reuse, PT ;  /* 0x000000100000720c */ /* 0x080fe40003f06270 */
[----:B------:R-:W-:-:S11]  /*1ea0*/  ISETP.GE.AND P1, PT, R15, R16, PT ;  /* 0x000000100f00720c */ /* 0x000fd60003f26270 */
[----:B------:R-:W1:Y:S01]  /*1eb0*/  @!P0 LDC R17, c[0x0][0x3a4] ;  /* 0x0000e900ff118b82 */ /* 0x000e620000000800 */
[----:B0-----:R-:W-:-:S07]  /*1ec0*/  IMAD.WIDE.U32 R12, R11, 0x4, R12 ;  /* 0x000000040b0c7825 */ /* 0x001fce00078e000c */
[----:B------:R-:W0:Y:S01]  /*1ed0*/  @!P1 LDC R15, c[0x0][0x3a8] ;  /* 0x0000ea00ff0f9b82 */ /* 0x000e220000000800 */
[----:B------:R-:W0:Y:S04]  /*1ee0*/  @!P1 LDG.E R14, desc[UR12][R12.64+0x4] ;  /* 0x0000040c0c0e9981 */ /* 0x000e28000c1e1900 */
[----:B------:R-:W2:Y:S03]  /*1ef0*/  @!P0 LDG.E R6, desc[UR12][R12.64] ;  /* 0x0000000c0c068981 */ /* 0x000ea6000c1e1900 */
[----:B------:R-:W2:Y:S08]  /*1f00*/  @!P0 LDC R11, c[0x0][0x3a8] ;  /* 0x0000ea00ff0b8b82 */ /* 0x000eb00000000800 */
[----:B------:R-:W3:Y:S01]  /*1f10*/  @!P1 LDC R18, c[0x0][0x3a4] ;  /* 0x0000e900ff129b82 */ /* 0x000ee20000000800 */
[----:B0-----:R-:W-:Y:S01]  /*1f20*/  @!P1 FMUL R15, R14, R15 ;  /* 0x0000000f0e0f9220 */ /* 0x001fe20000400000 */
[----:B--2---:R-:W-:-:S03]  /*1f30*/  @!P0 FMUL R11, R6, R11 ;  /* 0x0000000b060b8220 */ /* 0x004fc60000400000 */
[----:B---3--:R-:W-:Y:S01]  /*1f40*/  @!P1 FFMA R15, R4, R18, R15 ;  /* 0x00000012040f9223 */ /* 0x008fe2000000000f */
[----:B-1----:R-:W-:Y:S01]  /*1f50*/  @!P0 FFMA R11, R2, R17, R11 ;  /* 0x00000011020b8223 */ /* 0x002fe2000000000b */
[----:B------:R-:W-:-:S03]  /*1f60*/  VIADD R17, R0, 0x2 ;  /* 0x0000000200117836 */ /* 0x000fc60000000000 */
        /* <DEDUP_REMOVED lines=11> */
.L_x_44:
[----:B0--34-:R-:W0:Y:S01]  /*2020*/  LDC.64 R12, c[0x0][0x390] ;  /* 0x0000e400ff0c7b82 */ /* 0x019e220000000a00 */
        /* <DEDUP_REMOVED lines=14> */
.L_x_43:
[----:B------:R-:W-:Y:S05]  /*2110*/  BSYNC.RECONVERGENT B0 ;  /* 0x0000000000007941 */ /* 0x000fea0003800200 */
.L_x_42:
[----:B-1----:R-:W-:-:S04]  /*2120*/  IADD3 R5, PT, PT, R3, 0x3, RZ ;  /* 0x0000000303057810 */ /* 0x002fc80007ffe0ff */
[----:B------:R-:W-:-:S13]  /*2130*/  ISETP.GE.AND P0, PT, R5, UR6, PT ;  /* 0x0000000605007c0c */ /* 0x000fda000bf06270 */
[----:B------:R-:W-:Y:S05]  /*2140*/  @P0 EXIT ;  /* 0x000000000000094d */ /* 0x000fea0003800000 */
[----:B------:R-:W1:Y:S02]  /*2150*/  LDCU UR4, c[0x0][0x39c] ;  /* 0x00007380ff0477ac */ /* 0x000e640008000800 */
[----:B-1----:R-:W-:-:S13]  /*2160*/  ISETP.GE.AND P0, PT, R23, UR4, PT ;  /* 0x0000000417007c0c */ /* 0x002fda000bf06270 */
[----:B------:R-:W-:Y:S05]  /*2170*/  @!P0 BRA `(.L_x_45) ;  /* 0x0000000000708947 */ /* 0x000fea0003800000 */
[----:B------:R-:W1:Y:S01]  /*2180*/  LDC.64 R2, c[0x0][0x390] ;  /* 0x0000e400ff027b82 */ /* 0x000e620000000a00 */
[C---:B------:R-:W-:Y:S01]  /*2190*/  ISETP.GE.AND P0, PT, R0.reuse, UR4, PT ;  /* 0x0000000400007c0c */ /* 0x040fe2000bf06270 */
[----:B------:R-:W-:Y:S01]  /*21a0*/  IMAD R5, R5, UR4, R0 ;  /* 0x0000000405057c24 */ /* 0x000fe2000f8e0200 */
[----:B------:R-:W-:-:S04]  /*21b0*/  IADD3 R4, PT, PT, R0, 0x1, RZ ;  /* 0x0000000100047810 */ /* 0x000fc80007ffe0ff */
[----:B------:R-:W-:-:S07]  /*21c0*/  ISETP.GE.AND P1, PT, R4, UR4, PT ;  /* 0x0000000404007c0c */ /* 0x000fce000bf26270 */
[----:B------:R-:W5:Y:S08]  /*21d0*/  @!P0 LDC R11, c[0x0][0x3a8] ;  /* 0x0000ea00ff0b8b82 */ /* 0x000f700000000800 */
[----:B------:R-:W3:Y:S01]  /*21e0*/  @!P0 LDC R6, c[0x0][0x3a4] ;  /* 0x0000e900ff068b82 */ /* 0x000ee20000000800 */
[----:B-1----:R-:W-:-:S05]  /*21f0*/  IMAD.WIDE.U32 R2, R5, 0x4, R2 ;  /* 0x0000000405027825 */ /* 0x002fca00078e0002 */
[----:B------:R-:W5:Y:S02]  /*2200*/  @!P0 LDG.E R4, desc[UR12][R2.64] ;  /* 0x0000000c02048981 */ /* 0x000f64000c1e1900 */
[----:B------:R-:W1:Y:S02]  /*2210*/  @!P1 LDC R10, c[0x0][0x3a8] ;  /* 0x0000ea00ff0a9b82 */ /* 0x000e640000000800 */
[----:B------:R-:W1:Y:S01]  /*2220*/  @!P1 LDG.E R5, desc[UR12][R2.64+0x4] ;  /* 0x0000040c02059981 */ /* 0x000e62000c1e1900 */
[----:B------:R-:W-:-:S05]  /*2230*/  IADD3 R0, PT, PT, R0, 0x2, RZ ;  /* 0x0000000200007810 */ /* 0x000fca0007ffe0ff */
[----:B0-2---:R-:W0:Y:S01]  /*2240*/  @!P1 LDC R12, c[0x0][0x3a4] ;  /* 0x0000e900ff0c9b82 */ /* 0x005e220000000800 */
[----:B-----5:R-:W-:-:S04]  /*2250*/  @!P0 FMUL R4, R4, R11 ;  /* 0x0000000b04048220 */ /* 0x020fc80000400000 */
[----:B---3--:R-:W-:Y:S01]  /*2260*/  @!P0 FFMA R7, R7, R6, R4 ;  /* 0x0000000607078223 */ /* 0x008fe20000000004 */
[----:B-1----:R-:W-:-:S04]  /*2270*/  @!P1 FMUL R5, R5, R10 ;  /* 0x0000000a05059220 */ /* 0x002fc80000400000 */
[----:B------:R1:W-:Y:S01]  /*2280*/  @!P0 STG.E desc[UR12][R2.64], R7 ;  /* 0x0000000702008986 */ /* 0x0003e2000c10190c */
[----:B------:R-:W-:Y:S01]  /*2290*/  ISETP.GE.AND P0, PT, R0, UR4, PT ;  /* 0x0000000400007c0c */ /* 0x000fe2000bf06270 */
[----:B0-----:R-:W-:-:S05]  /*22a0*/  @!P1 FFMA R5, R8, R12, R5 ;  /* 0x0000000c08059223 */ /* 0x001fca0000000005 */
[----:B------:R1:W-:Y:S07]  /*22b0*/  @!P1 STG.E desc[UR12][R2.64+0x4], R5 ;  /* 0x0000040502009986 */ /* 0x0003ee000c10190c */
[----:B------:R-:W-:Y:S05]  /*22c0*/  @P0 EXIT ;  /* 0x000000000000094d */ /* 0x000fea0003800000 */
[----:B------:R-:W2:Y:S01]  /*22d0*/  LDG.E R0, desc[UR12][R2.64+0x8] ;  /* 0x0000080c02007981 */ /* 0x000ea2000c1e1900 */
[----:B------:R-:W2:Y:S01]  /*22e0*/  LDCU UR5, c[0x0][0x3a8] ;  /* 0x00007500ff0577ac */ /* 0x000ea20008000800 */
[----:B------:R-:W0:Y:S01]  /*22f0*/  LDCU UR6, c[0x0][0x3a4] ;  /* 0x00007480ff0677ac */ /* 0x000e220008000800 */
[----:B--2---:R-:W-:-:S04]  /*2300*/  FMUL R0, R0, UR5 ;  /* 0x0000000500007c20 */ /* 0x004fc80008400000 */
[----:B0-----:R-:W-:-:S05]  /*2310*/  FFMA R9, R9, UR6, R0 ;  /* 0x0000000609097c23 */ /* 0x001fca0008000000 */
[----:B------:R-:W-:Y:S01]  /*2320*/  STG.E desc[UR12][R2.64+0x8], R9 ;  /* 0x0000080902007986 */ /* 0x000fe2000c10190c */
[----:B------:R-:W-:Y:S05]  /*2330*/  EXIT ;  /* 0x000000000000794d */ /* 0x000fea0003800000 */
.L_x_45:
[----:B------:R-:W1:Y:S01]  /*2340*/  LDC.64 R2, c[0x0][0x390] ;  /* 0x0000e400ff027b82 */ /* 0x000e620000000a00 */
[----:B------:R-:W-:Y:S01]  /*2350*/  IMAD R5, R5, UR4, R0 ;  /* 0x0000000405057c24 */ /* 0x000fe2000f8e0200 */
[----:B------:R-:W5:Y:S01]  /*2360*/  LDCU UR5, c[0x0][0x3a8] ;  /* 0x00007500ff0577ac */ /* 0x000f620008000800 */
[----:B------:R-:W5:Y:S02]  /*2370*/  LDCU UR6, c[0x0][0x3a4] ;  /* 0x00007480ff0677ac */ /* 0x000f640008000800 */
[----:B-1----:R-:W-:-:S05]  /*2380*/  IMAD.WIDE.U32 R2, R5, 0x4, R2 ;  /* 0x0000000405027825 */ /* 0x002fca00078e0002 */
[----:B0-234-:R-:W5:Y:S02]  /*2390*/  LDG.E.128 R12, desc[UR12][R2.64] ;  /* 0x0000000c020c7981 */ /* 0x01df64000c1e1d00 */
[----:B-----5:R-:W-:Y:S01]  /*23a0*/  FMUL R12, R12, UR5 ;  /* 0x000000050c0c7c20 */ /* 0x020fe20008400000 */
[----:B------:R-:W-:Y:S01]  /*23b0*/  FMUL R13, R13, UR5 ;  /* 0x000000050d0d7c20 */ /* 0x000fe20008400000 */
[----:B------:R-:W-:Y:S01]  /*23c0*/  FMUL R14, R14, UR5 ;  /* 0x000000050e0e7c20 */ /* 0x000fe20008400000 */
[----:B------:R-:W-:Y:S01]  /*23d0*/  FMUL R15, R15, UR5 ;  /* 0x000000050f0f7c20 */ /* 0x000fe20008400000 */
[----:B------:R-:W-:Y:S01]  /*23e0*/  FFMA R12, R7, UR6, R12 ;  /* 0x00000006070c7c23 */ /* 0x000fe2000800000c */
[----:B------:R-:W-:Y:S01]  /*23f0*/  FFMA R13, R8, UR6, R13 ;  /* 0x00000006080d7c23 */ /* 0x000fe2000800000d */
[----:B------:R-:W-:Y:S01]  /*2400*/  FFMA R14, R9, UR6, R14 ;  /* 0x00000006090e7c23 */ /* 0x000fe2000800000e */
[----:B------:R-:W-:-:S05]  /*2410*/  FFMA R15, R10, UR6, R15 ;  /* 0x000000060a0f7c23 */ /* 0x000fca000800000f */
[----:B------:R-:W-:Y:S01]  /*2420*/  STG.E.128 desc[UR12][R2.64], R12 ;  /* 0x0000000c02007986 */ /* 0x000fe2000c101d0c */
[----:B------:R-:W-:Y:S05]  /*2430*/  EXIT ;  /* 0x000000000000794d */ /* 0x000fea0003800000 */
.L_x_46:
[----:B------:R-:W-:-:S00]  /*2440*/  BRA `(.L_x_46) ;  /* 0xfffffffc00fc7947 */ /* 0x000fc0000383ffff */
[----:B------:R-:W-:-:S00]  /*2450*/  NOP ;  /* 0x0000000000007918 */ /* 0x000fc00000000000 */
        /* <DEDUP_REMOVED lines=10> */
.L_x_47:


//--------------------- .nv.shared._Z27matMul2DCoarsenedVectorizedPfS_S_iiiff --------------------------
	.section	.nv.shared._Z27matMul2DCoarsenedVectorizedPfS_S_iiiff,"aw",@nobits
	.sectionflags	@""
	.align	4
.nv.shared._Z27matMul2DCoarsenedVectorizedPfS_S_iiiff:
	.zero		3072


//--------------------- .nv.shared.reserved.0     --------------------------
	.section	.nv.shared.reserved.0,"aw",@nobits
	.weak		__nv_reservedSMEM_offset_0_alias
	.size		__nv_reservedSMEM_offset_0_alias, 0, 64
	.other		__nv_reservedSMEM_offset_0_alias,@"STO_CUDA_RESERVED_SHARED STV_DEFAULT"
__nv_reservedSMEM_offset_0_alias:
	.zero		0
	.zero		64


//--------------------- .nv.constant0._Z27matMul2DCoarsenedVectorizedPfS_S_iiiff --------------------------
	.section	.nv.constant0._Z27matMul2DCoarsenedVectorizedPfS_S_iiiff,"a",@progbits
	.sectionflags	@""
	.align	4
.nv.constant0._Z27matMul2DCoarsenedVectorizedPfS_S_iiiff:
	.zero		940


//--------------------- SYMBOLS --------------------------

	.type		.nv.reservedSmem.offset0,@object
	.size		.nv.reservedSmem.offset0,0x4
	.type		.nv.reservedSmem.cap,@object
	.size		.nv.reservedSmem.cap,0x4
